	.target	sm_90a

	.elftype	@"ET_EXEC"


//--------------------- .note.nv.tkinfo           --------------------------
	.section	.note.nv.tkinfo,"",@"SHT_NOTE"
	.sectionflags	@"SHF_NOTE_NV_TKINFO"
	.tkinfo
        /*0018*/ 	.word	0x00000002
        /*0030*/ 	.string	""
        /*0030*/ 	.string	"ptxas"
        /*0030*/ 	.string	"Cuda compilation tools, release 13.0, V13.0.88"
        /*0030*/ 	.string	"Build cuda_13.0.r13.0/compiler.36424714_0"
        /*0030*/ 	.string	"-arch sm_90a -m 64 "



//--------------------- .note.nv.cuinfo           --------------------------
	.section	.note.nv.cuinfo,"",@"SHT_NOTE"
	.sectionflags	@"SHF_NOTE_NV_CUINFO"
        /*0018*/ 	.short	0x0002
        /*001a*/ 	.short	0x005a
        /*001c*/ 	.short	0x0082
	.zero		2


//--------------------- .nv.info                  --------------------------
	.section	.nv.info,"",@"SHT_CUDA_INFO"
	.align	4


	//----- nvinfo : EIATTR_REGCOUNT
	.align		4
        /*0000*/ 	.byte	0x04, 0x2f
        /*0002*/ 	.short	(.L_15 - .L_14)
	.align		4
.L_14:
        /*0004*/ 	.word	index@(_ZN7cutlass13device_kernelINS_4gemm6kernel13GemmUniversalIN4cute5tupleIJiiiiEEENS1_10collective13CollectiveMmaINS1_34MainloopSm90TmaGmmaWarpSpecializedILi18ENS5_IJNS4_1CILi1EEESB_SB_EEENS1_35KernelTmaWarpSpecializedCooperativeEEENS5_IJNSA_ILi256EEENSA_ILi128EEENSA_ILi32EEEEEEaNS5_IJlSB_lEEEaSJ_NS4_8TiledMMAINS4_8MMA_AtomIJNS4_4SM904GMMA27MMA_64x128x32_S32S8S8_SS_TNEEEENS4_6LayoutINS5_IJNSA_ILi2EEESB_SB_EEENS5_IJSB_NSA_ILi0EEEST_EEEEENS5_IJNS4_10UnderscoreESW_SW_EEEEENS4_13SM90_TMA_LOADENS4_14ComposedLayoutINS4_7SwizzleILi1ELi4ELi3EEENS4_18smem_ptr_flag_bitsILi8EEENSQ_INS5_IJNSA_ILi8EEESH_EEENS5_IJSH_SB_EEEEEEEvNS4_8identityESZ_S19_vS1A_EENS_8epilogue10collective6detail29Sm90TmaWarpSpecializedAdapterINS1D_15DefaultEpilogueIaSJ_SJ_NS1C_6thread17LinearCombinationIaLi1EiiLNS1H_9ScaleType4KindE0ELNS_15FloatRoundStyleE2EaEENS1_15EpilogueDefaultEEEEEvvEEEEvNT_6ParamsE)
        /*0008*/ 	.word	0x000000a8


	//----- nvinfo : EIATTR_FRAME_SIZE
	.align		4
.L_15:
        /*000c*/ 	.byte	0x04, 0x11
        /*000e*/ 	.short	(.L_17 - .L_16)
	.align		4
.L_16:
        /*0010*/ 	.word	index@(_ZN7cutlass13device_kernelINS_4gemm6kernel13GemmUniversalIN4cute5tupleIJiiiiEEENS1_10collective13CollectiveMmaINS1_34MainloopSm90TmaGmmaWarpSpecializedILi18ENS5_IJNS4_1CILi1EEESB_SB_EEENS1_35KernelTmaWarpSpecializedCooperativeEEENS5_IJNSA_ILi256EEENSA_ILi128EEENSA_ILi32EEEEEEaNS5_IJlSB_lEEEaSJ_NS4_8TiledMMAINS4_8MMA_AtomIJNS4_4SM904GMMA27MMA_64x128x32_S32S8S8_SS_TNEEEENS4_6LayoutINS5_IJNSA_ILi2EEESB_SB_EEENS5_IJSB_NSA_ILi0EEEST_EEEEENS5_IJNS4_10UnderscoreESW_SW_EEEEENS4_13SM90_TMA_LOADENS4_14ComposedLayoutINS4_7SwizzleILi1ELi4ELi3EEENS4_18smem_ptr_flag_bitsILi8EEENSQ_INS5_IJNSA_ILi8EEESH_EEENS5_IJSH_SB_EEEEEEEvNS4_8identityESZ_S19_vS1A_EENS_8epilogue10collective6detail29Sm90TmaWarpSpecializedAdapterINS1D_15DefaultEpilogueIaSJ_SJ_NS1C_6thread17LinearCombinationIaLi1EiiLNS1H_9ScaleType4KindE0ELNS_15FloatRoundStyleE2EaEENS1_15EpilogueDefaultEEEEEvvEEEEvNT_6ParamsE)
        /*0014*/ 	.word	0x00000000


	//----- nvinfo : EIATTR_MIN_STACK_SIZE
	.align		4
.L_17:
        /*0018*/ 	.byte	0x04, 0x12
        /*001a*/ 	.short	(.L_19 - .L_18)
	.align		4
.L_18:
        /*001c*/ 	.word	index@(_ZN7cutlass13device_kernelINS_4gemm6kernel13GemmUniversalIN4cute5tupleIJiiiiEEENS1_10collective13CollectiveMmaINS1_34MainloopSm90TmaGmmaWarpSpecializedILi18ENS5_IJNS4_1CILi1EEESB_SB_EEENS1_35KernelTmaWarpSpecializedCooperativeEEENS5_IJNSA_ILi256EEENSA_ILi128EEENSA_ILi32EEEEEEaNS5_IJlSB_lEEEaSJ_NS4_8TiledMMAINS4_8MMA_AtomIJNS4_4SM904GMMA27MMA_64x128x32_S32S8S8_SS_TNEEEENS4_6LayoutINS5_IJNSA_ILi2EEESB_SB_EEENS5_IJSB_NSA_ILi0EEEST_EEEEENS5_IJNS4_10UnderscoreESW_SW_EEEEENS4_13SM90_TMA_LOADENS4_14ComposedLayoutINS4_7SwizzleILi1ELi4ELi3EEENS4_18smem_ptr_flag_bitsILi8EEENSQ_INS5_IJNSA_ILi8EEESH_EEENS5_IJSH_SB_EEEEEEEvNS4_8identityESZ_S19_vS1A_EENS_8epilogue10collective6detail29Sm90TmaWarpSpecializedAdapterINS1D_15DefaultEpilogueIaSJ_SJ_NS1C_6thread17LinearCombinationIaLi1EiiLNS1H_9ScaleType4KindE0ELNS_15FloatRoundStyleE2EaEENS1_15EpilogueDefaultEEEEEvvEEEEvNT_6ParamsE)
        /*0020*/ 	.word	0x00000000
.L_19:


//--------------------- .nv.compat                --------------------------
	.section	.nv.compat,"",@"SHT_CUDA_COMPAT_INFO"
	.align	4
        /*0000*/ 	.byte	0x02, 0x09, 0x01, 0x00, 0x02, 0x02, 0x04, 0x00, 0x02, 0x05, 0x05, 0x00, 0x03, 0x07, 0x01, 0x01
        /*0010*/ 	.byte	0x02, 0x03, 0x01, 0x00, 0x02, 0x06, 0x01, 0x00, 0x04, 0x0b, 0x08, 0x00, 0x00, 0x00, 0x00, 0x00
        /*0020*/ 	.byte	0x00, 0x00, 0x00, 0x00


//--------------------- .nv.info._ZN7cutlass13device_kernelINS_4gemm6kernel13GemmUniversalIN4cute5tupleIJiiiiEEENS1_10collective13CollectiveMmaINS1_34MainloopSm90TmaGmmaWarpSpecializedILi18ENS5_IJNS4_1CILi1EEESB_SB_EEENS1_35KernelTmaWarpSpecializedCooperativeEEENS5_IJNSA_ILi256EEENSA_ILi128EEENSA_ILi32EEEEEEaNS5_IJlSB_lEEEaSJ_NS4_8TiledMMAINS4_8MMA_AtomIJNS4_4SM904GMMA27MMA_64x128x32_S32S8S8_SS_TNEEEENS4_6LayoutINS5_IJNSA_ILi2EEESB_SB_EEENS5_IJSB_NSA_ILi0EEEST_EEEEENS5_IJNS4_10UnderscoreESW_SW_EEEEENS4_13SM90_TMA_LOADENS4_14ComposedLayoutINS4_7SwizzleILi1ELi4ELi3EEENS4_18smem_ptr_flag_bitsILi8EEENSQ_INS5_IJNSA_ILi8EEESH_EEENS5_IJSH_SB_EEEEEEEvNS4_8identityESZ_S19_vS1A_EENS_8epilogue10collective6detail29Sm90TmaWarpSpecializedAdapterINS1D_15DefaultEpilogueIaSJ_SJ_NS1C_6thread17LinearCombinationIaLi1EiiLNS1H_9ScaleType4KindE0ELNS_15FloatRoundStyleE2EaEENS1_15EpilogueDefaultEEEEEvvEEEEvNT_6ParamsE --------------------------
	.section	.nv.info._ZN7cutlass13device_kernelINS_4gemm6kernel13GemmUniversalIN4cute5tupleIJiiiiEEENS1_10collective13CollectiveMmaINS1_34MainloopSm90TmaGmmaWarpSpecializedILi18ENS5_IJNS4_1CILi1EEESB_SB_EEENS1_35KernelTmaWarpSpecializedCooperativeEEENS5_IJNSA_ILi256EEENSA_ILi128EEENSA_ILi32EEEEEEaNS5_IJlSB_lEEEaSJ_NS4_8TiledMMAINS4_8MMA_AtomIJNS4_4SM904GMMA27MMA_64x128x32_S32S8S8_SS_TNEEEENS4_6LayoutINS5_IJNSA_ILi2EEESB_SB_EEENS5_IJSB_NSA_ILi0EEEST_EEEEENS5_IJNS4_10UnderscoreESW_SW_EEEEENS4_13SM90_TMA_LOADENS4_14ComposedLayoutINS4_7SwizzleILi1ELi4ELi3EEENS4_18smem_ptr_flag_bitsILi8EEENSQ_INS5_IJNSA_ILi8EEESH_EEENS5_IJSH_SB_EEEEEEEvNS4_8identityESZ_S19_vS1A_EENS_8epilogue10collective6detail29Sm90TmaWarpSpecializedAdapterINS1D_15DefaultEpilogueIaSJ_SJ_NS1C_6thread17LinearCombinationIaLi1EiiLNS1H_9ScaleType4KindE0ELNS_15FloatRoundStyleE2EaEENS1_15EpilogueDefaultEEEEEvvEEEEvNT_6ParamsE,"",@"SHT_CUDA_INFO"
	.sectionflags	@""
	.align	4


	//----- nvinfo : EIATTR_CUDA_API_VERSION
	.align		4
        /*0000*/ 	.byte	0x04, 0x37
        /*0002*/ 	.short	(.L_21 - .L_20)
.L_20:
        /*0004*/ 	.word	0x00000082


	//----- nvinfo : EIATTR_KPARAM_INFO
	.align		4
.L_21:
        /*0008*/ 	.byte	0x04, 0x17
        /*000a*/ 	.short	(.L_23 - .L_22)
.L_22:
        /*000c*/ 	.word	0x00000000
        /*0010*/ 	.short	0x0000
        /*0012*/ 	.short	0x0070
        /*0014*/ 	.byte	0x00, 0xf0, 0x01, 0x10


	//----- nvinfo : EIATTR_SPARSE_MMA_MASK
	.align		4
.L_23:
        /*0018*/ 	.byte	0x03, 0x50
        /*001a*/ 	.short	0x0000


	//----- nvinfo : EIATTR_MAXREG_COUNT
	.align		4
        /*001c*/ 	.byte	0x03, 0x1b
        /*001e*/ 	.short	0x00a8


	//----- nvinfo : EIATTR_NUM_BARRIERS
	.align		4
        /*0020*/ 	.byte	0x02, 0x4c
        /*0022*/ 	.byte	0x01
	.zero		1


	//----- nvinfo : EIATTR_EXTERNS
	.align		4
        /*0024*/ 	.byte	0x04, 0x0f
        /*0026*/ 	.short	(.L_25 - .L_24)


	//   ....[0]....
	.align		4
.L_24:
        /*0028*/ 	.word	index@(__assertfail)


	//----- nvinfo : EIATTR_MERCURY_ISA_VERSION
	.align		4
.L_25:
        /*002c*/ 	.byte	0x03, 0x5f
        /*002e*/ 	.short	0x0101


	//----- nvinfo : EIATTR_INT_WARP_WIDE_INSTR_OFFSETS
	.align		4
        /*0030*/ 	.byte	0x04, 0x31
        /*0032*/ 	.short	(.L_27 - .L_26)


	//   ....[0]....
.L_26:
        /*0034*/ 	.word	0x000005a0


	//   ....[1]....
        /*0038*/ 	.word	0x000005d0


	//   ....[2]....
        /*003c*/ 	.word	0x000006b0


	//----- nvinfo : EIATTR_COOP_GROUP_MASK_REGIDS
	.align		4
.L_27:
        /*0040*/ 	.byte	0x04, 0x29
        /*0042*/ 	.short	(.L_29 - .L_28)


	//   ....[0]....
.L_28:
        /*0044*/ 	.word	0xffffffff


	//   ....[1]....
        /*0048*/ 	.word	0xffffffff


	//   ....[2]....
        /*004c*/ 	.word	0xffffffff


	//   ....[3]....
        /*0050*/ 	.word	0xffffffff


	//   ....[4]....
        /*0054*/ 	.word	0xffffffff


	//----- nvinfo : EIATTR_COOP_GROUP_INSTR_OFFSETS
	.align		4
.L_29:
        /*0058*/ 	.byte	0x04, 0x28
        /*005a*/ 	.short	(.L_31 - .L_30)


	//   ....[0]....
.L_30:
        /*005c*/ 	.word	0x00000060


	//   ....[1]....
        /*0060*/ 	.word	0x00000070


	//   ....[2]....
        /*0064*/ 	.word	0x00000130


	//   ....[3]....
        /*0068*/ 	.word	0x000004b0


	//   ....[4]....
        /*006c*/ 	.word	0x00001160


	//----- nvinfo : EIATTR_REG_RECONFIG
	.align		4
.L_31:
        /*0070*/ 	.byte	0x01, 0x54
	.zero		2


	//----- nvinfo : EIATTR_SYSCALL_OFFSETS
	.align		4
        /*0074*/ 	.byte	0x04, 0x46
        /*0076*/ 	.short	(.L_33 - .L_32)


	//   ....[0]....
.L_32:
        /*0078*/ 	.word	0x00001330


	//----- nvinfo : EIATTR_MBARRIER_INSTR_OFFSETS
	.align		4
.L_33:
        /*007c*/ 	.byte	0x04, 0x39
        /*007e*/ 	.short	(.L_35 - .L_34)


	//   ....[0]....
.L_34:
        /*0080*/ 	.word	0x00000250
        /*0084*/ 	.word	0x000000ff
        /*0088*/ 	.word	0x00000000
        /*008c*/ 	.short	0x0100
        /*008e*/ 	.byte	0x08
	.zero		1


	//   ....[1]....
        /*0090*/ 	.word	0x00000260
        /*0094*/ 	.word	0x000000ff
        /*0098*/ 	.word	0x00000090
        /*009c*/ 	.short	0x0100
        /*009e*/ 	.byte	0x08
	.zero		1


	//   ....[2]....
        /*00a0*/ 	.word	0x00000270
        /*00a4*/ 	.word	0x000000ff
        /*00a8*/ 	.word	0x00000008
        /*00ac*/ 	.short	0x0100
        /*00ae*/ 	.byte	0x08
	.zero		1


	//   ....[3]....
        /*00b0*/ 	.word	0x00000280
        /*00b4*/ 	.word	0x000000ff
        /*00b8*/ 	.word	0x00000098
        /*00bc*/ 	.short	0x0100
        /*00be*/ 	.byte	0x08
	.zero		1


	//   ....[4]....
        /*00c0*/ 	.word	0x00000290
        /*00c4*/ 	.word	0x000000ff
        /*00c8*/ 	.word	0x00000010
        /*00cc*/ 	.short	0x0100
        /*00ce*/ 	.byte	0x08
	.zero		1


	//   ....[5]....
        /*00d0*/ 	.word	0x000002a0
        /*00d4*/ 	.word	0x000000ff
        /*00d8*/ 	.word	0x000000a0
        /*00dc*/ 	.short	0x0100
        /*00de*/ 	.byte	0x08
	.zero		1


	//   ....[6]....
        /*00e0*/ 	.word	0x000002b0
        /*00e4*/ 	.word	0x000000ff
        /*00e8*/ 	.word	0x00000018
        /*00ec*/ 	.short	0x0100
        /*00ee*/ 	.byte	0x08
	.zero		1


	//   ....[7]....
        /*00f0*/ 	.word	0x000002c0
        /*00f4*/ 	.word	0x000000ff
        /*00f8*/ 	.word	0x000000a8
        /*00fc*/ 	.short	0x0100
        /*00fe*/ 	.byte	0x08
	.zero		1


	//   ....[8]....
        /*0100*/ 	.word	0x000002d0
        /*0104*/ 	.word	0x000000ff
        /*0108*/ 	.word	0x00000020
        /*010c*/ 	.short	0x0100
        /*010e*/ 	.byte	0x08
	.zero		1


	//   ....[9]....
        /*0110*/ 	.word	0x000002e0
        /*0114*/ 	.word	0x000000ff
        /*0118*/ 	.word	0x000000b0
        /*011c*/ 	.short	0x0100
        /*011e*/ 	.byte	0x08
	.zero		1


	//   ....[10]....
        /*0120*/ 	.word	0x000002f0
        /*0124*/ 	.word	0x000000ff
        /*0128*/ 	.word	0x00000028
        /*012c*/ 	.short	0x0100
        /*012e*/ 	.byte	0x08
	.zero		1


	//   ....[11]....
        /*0130*/ 	.word	0x00000300
        /*0134*/ 	.word	0x000000ff
        /*0138*/ 	.word	0x000000b8
        /*013c*/ 	.short	0x0100
        /*013e*/ 	.byte	0x08
	.zero		1


	//   ....[12]....
        /*0140*/ 	.word	0x00000310
        /*0144*/ 	.word	0x000000ff
        /*0148*/ 	.word	0x00000030
        /*014c*/ 	.short	0x0100
        /*014e*/ 	.byte	0x08
	.zero		1


	//   ....[13]....
        /*0150*/ 	.word	0x00000320
        /*0154*/ 	.word	0x000000ff
        /*0158*/ 	.word	0x000000c0
        /*015c*/ 	.short	0x0100
        /*015e*/ 	.byte	0x08
	.zero		1


	//   ....[14]....
        /*0160*/ 	.word	0x00000330
        /*0164*/ 	.word	0x000000ff
        /*0168*/ 	.word	0x00000038
        /*016c*/ 	.short	0x0100
        /*016e*/ 	.byte	0x08
	.zero		1


	//   ....[15]....
        /*0170*/ 	.word	0x00000340
        /*0174*/ 	.word	0x000000ff
        /*0178*/ 	.word	0x000000c8
        /*017c*/ 	.short	0x0100
        /*017e*/ 	.byte	0x08
	.zero		1


	//   ....[16]....
        /*0180*/ 	.word	0x00000350
        /*0184*/ 	.word	0x000000ff
        /*0188*/ 	.word	0x00000040
        /*018c*/ 	.short	0x0100
        /*018e*/ 	.byte	0x08
	.zero		1


	//   ....[17]....
        /*0190*/ 	.word	0x00000360
        /*0194*/ 	.word	0x000000ff
        /*0198*/ 	.word	0x000000d0
        /*019c*/ 	.short	0x0100
        /*019e*/ 	.byte	0x08
	.zero		1


	//   ....[18]....
        /*01a0*/ 	.word	0x00000370
        /*01a4*/ 	.word	0x000000ff
        /*01a8*/ 	.word	0x00000048
        /*01ac*/ 	.short	0x0100
        /*01ae*/ 	.byte	0x08
	.zero		1


	//   ....[19]....
        /*01b0*/ 	.word	0x00000380
        /*01b4*/ 	.word	0x000000ff
        /*01b8*/ 	.word	0x000000d8
        /*01bc*/ 	.short	0x0100
        /*01be*/ 	.byte	0x08
	.zero		1


	//   ....[20]....
        /*01c0*/ 	.word	0x00000390
        /*01c4*/ 	.word	0x000000ff
        /*01c8*/ 	.word	0x00000050
        /*01cc*/ 	.short	0x0100
        /*01ce*/ 	.byte	0x08
	.zero		1


	//   ....[21]....
        /*01d0*/ 	.word	0x000003a0
        /*01d4*/ 	.word	0x000000ff
        /*01d8*/ 	.word	0x000000e0
        /*01dc*/ 	.short	0x0100
        /*01de*/ 	.byte	0x08
	.zero		1


	//   ....[22]....
        /*01e0*/ 	.word	0x000003b0
        /*01e4*/ 	.word	0x000000ff
        /*01e8*/ 	.word	0x00000058
        /*01ec*/ 	.short	0x0100
        /*01ee*/ 	.byte	0x08
	.zero		1


	//   ....[23]....
        /*01f0*/ 	.word	0x000003c0
        /*01f4*/ 	.word	0x000000ff
        /*01f8*/ 	.word	0x000000e8
        /*01fc*/ 	.short	0x0100
        /*01fe*/ 	.byte	0x08
	.zero		1


	//   ....[24]....
        /*0200*/ 	.word	0x000003d0
        /*0204*/ 	.word	0x000000ff
        /*0208*/ 	.word	0x00000060
        /*020c*/ 	.short	0x0100
        /*020e*/ 	.byte	0x08
	.zero		1


	//   ....[25]....
        /*0210*/ 	.word	0x000003e0
        /*0214*/ 	.word	0x000000ff
        /*0218*/ 	.word	0x000000f0
        /*021c*/ 	.short	0x0100
        /*021e*/ 	.byte	0x08
	.zero		1


	//   ....[26]....
        /*0220*/ 	.word	0x000003f0
        /*0224*/ 	.word	0x000000ff
        /*0228*/ 	.word	0x00000068
        /*022c*/ 	.short	0x0100
        /*022e*/ 	.byte	0x08
	.zero		1


	//   ....[27]....
        /*0230*/ 	.word	0x00000400
        /*0234*/ 	.word	0x000000ff
        /*0238*/ 	.word	0x000000f8
        /*023c*/ 	.short	0x0100
        /*023e*/ 	.byte	0x08
	.zero		1


	//   ....[28]....
        /*0240*/ 	.word	0x00000410
        /*0244*/ 	.word	0x000000ff
        /*0248*/ 	.word	0x00000070
        /*024c*/ 	.short	0x0100
        /*024e*/ 	.byte	0x08
	.zero		1


	//   ....[29]....
        /*0250*/ 	.word	0x00000420
        /*0254*/ 	.word	0x000000ff
        /*0258*/ 	.word	0x00000100
        /*025c*/ 	.short	0x0100
        /*025e*/ 	.byte	0x08
	.zero		1


	//   ....[30]....
        /*0260*/ 	.word	0x00000430
        /*0264*/ 	.word	0x000000ff
        /*0268*/ 	.word	0x00000078
        /*026c*/ 	.short	0x0100
        /*026e*/ 	.byte	0x08
	.zero		1


	//   ....[31]....
        /*0270*/ 	.word	0x00000440
        /*0274*/ 	.word	0x000000ff
        /*0278*/ 	.word	0x00000108
        /*027c*/ 	.short	0x0100
        /*027e*/ 	.byte	0x08
	.zero		1


	//   ....[32]....
        /*0280*/ 	.word	0x00000450
        /*0284*/ 	.word	0x000000ff
        /*0288*/ 	.word	0x00000080
        /*028c*/ 	.short	0x0100
        /*028e*/ 	.byte	0x08
	.zero		1


	//   ....[33]....
        /*0290*/ 	.word	0x00000460
        /*0294*/ 	.word	0x000000ff
        /*0298*/ 	.word	0x00000110
        /*029c*/ 	.short	0x0100
        /*029e*/ 	.byte	0x08
	.zero		1


	//   ....[34]....
        /*02a0*/ 	.word	0x00000470
        /*02a4*/ 	.word	0x000000ff
        /*02a8*/ 	.word	0x00000088
        /*02ac*/ 	.short	0x0100
        /*02ae*/ 	.byte	0x08
	.zero		1


	//   ....[35]....
        /*02b0*/ 	.word	0x00000480
        /*02b4*/ 	.word	0x000000ff
        /*02b8*/ 	.word	0x00000118
        /*02bc*/ 	.short	0x0100
        /*02be*/ 	.byte	0x08
	.zero		1


	//   ....[36]....
        /*02c0*/ 	.word	0x00000720
        /*02c4*/ 	.word	0x000000ff
        /*02c8*/ 	.word	0x00000130
        /*02cc*/ 	.short	0x0100
        /*02ce*/ 	.byte	0x06
	.zero		1


	//   ....[37]....
        /*02d0*/ 	.word	0x00000780
        /*02d4*/ 	.word	0x000000ff
        /*02d8*/ 	.word	0x00000138
        /*02dc*/ 	.short	0x0100
        /*02de*/ 	.byte	0x06
	.zero		1


	//   ....[38]....
        /*02e0*/ 	.word	0x00001400
        /*02e4*/ 	.word	0x00000003
        /*02e8*/ 	.word	0x00000000
        /*02ec*/ 	.short	0x010a
        /*02ee*/ 	.byte	0x3f
	.zero		1


	//   ....[39]....
        /*02f0*/ 	.word	0x00001440
        /*02f4*/ 	.word	0x00000003
        /*02f8*/ 	.word	0x00000000
        /*02fc*/ 	.short	0x010a
        /*02fe*/ 	.byte	0x3f
	.zero		1


	//   ....[40]....
        /*0300*/ 	.word	0x000016e0
        /*0304*/ 	.word	0x00000005
        /*0308*/ 	.word	0x00000000
        /*030c*/ 	.short	0x010a
        /*030e*/ 	.byte	0x3f
	.zero		1


	//   ....[41]....
        /*0310*/ 	.word	0x00001720
        /*0314*/ 	.word	0x00000005
        /*0318*/ 	.word	0x00000000
        /*031c*/ 	.short	0x010a
        /*031e*/ 	.byte	0x3f
	.zero		1


	//   ....[42]....
        /*0320*/ 	.word	0x00001860
        /*0324*/ 	.word	0x00000004
        /*0328*/ 	.word	0x00000000
        /*032c*/ 	.short	0x0101
        /*032e*/ 	.byte	0x3f
	.zero		1


	//   ....[43]....
        /*0330*/ 	.word	0x00001a40
        /*0334*/ 	.word	0x00000000
        /*0338*/ 	.word	0x00000000
        /*033c*/ 	.short	0x0101
        /*033e*/ 	.byte	0x3f
	.zero		1


	//   ....[44]....
        /*0340*/ 	.word	0x00009110
        /*0344*/ 	.word	0x0000000e
        /*0348*/ 	.word	0x00000090
        /*034c*/ 	.short	0x010a
        /*034e*/ 	.byte	0x3f
	.zero		1


	//   ....[45]....
        /*0350*/ 	.word	0x00009490
        /*0354*/ 	.word	0x00000006
        /*0358*/ 	.word	0x00000138
        /*035c*/ 	.short	0x0101
        /*035e*/ 	.byte	0x3f
	.zero		1


	//   ....[46]....
        /*0360*/ 	.word	0x00009bc0
        /*0364*/ 	.word	0x00000007
        /*0368*/ 	.word	0x00000000
        /*036c*/ 	.short	0x010a
        /*036e*/ 	.byte	0x3f
	.zero		1


	//   ....[47]....
        /*0370*/ 	.word	0x00009c40
        /*0374*/ 	.word	0x00000009
        /*0378*/ 	.word	0x00000000
        /*037c*/ 	.short	0x010a
        /*037e*/ 	.byte	0x3f
	.zero		1


	//   ....[48]....
        /*0380*/ 	.word	0x00009cd0
        /*0384*/ 	.word	0x00000006
        /*0388*/ 	.word	0x00000000
        /*038c*/ 	.short	0x010a
        /*038e*/ 	.byte	0x3f
	.zero		1


	//   ....[49]....
        /*0390*/ 	.word	0x00009d60
        /*0394*/ 	.word	0x00000009
        /*0398*/ 	.word	0x00000000
        /*039c*/ 	.short	0x010a
        /*039e*/ 	.byte	0x3f
	.zero		1


	//   ....[50]....
        /*03a0*/ 	.word	0x00009df0
        /*03a4*/ 	.word	0x00000006
        /*03a8*/ 	.word	0x00000000
        /*03ac*/ 	.short	0x010a
        /*03ae*/ 	.byte	0x3f
	.zero		1


	//   ....[51]....
        /*03b0*/ 	.word	0x00009e80
        /*03b4*/ 	.word	0x00000009
        /*03b8*/ 	.word	0x00000000
        /*03bc*/ 	.short	0x010a
        /*03be*/ 	.byte	0x3f
	.zero		1


	//   ....[52]....
        /*03c0*/ 	.word	0x00009f10
        /*03c4*/ 	.word	0x00000006
        /*03c8*/ 	.word	0x00000000
        /*03cc*/ 	.short	0x010a
        /*03ce*/ 	.byte	0x3f
	.zero		1


	//   ....[53]....
        /*03d0*/ 	.word	0x00009fa0
        /*03d4*/ 	.word	0x00000009
        /*03d8*/ 	.word	0x00000000
        /*03dc*/ 	.short	0x010a
        /*03de*/ 	.byte	0x3f
	.zero		1


	//   ....[54]....
        /*03e0*/ 	.word	0x0000a030
        /*03e4*/ 	.word	0x00000006
        /*03e8*/ 	.word	0x00000000
        /*03ec*/ 	.short	0x010a
        /*03ee*/ 	.byte	0x3f
	.zero		1


	//   ....[55]....
        /*03f0*/ 	.word	0x0000a0c0
        /*03f4*/ 	.word	0x00000009
        /*03f8*/ 	.word	0x00000000
        /*03fc*/ 	.short	0x010a
        /*03fe*/ 	.byte	0x3f
	.zero		1


	//   ....[56]....
        /*0400*/ 	.word	0x0000a150
        /*0404*/ 	.word	0x00000006
        /*0408*/ 	.word	0x00000000
        /*040c*/ 	.short	0x010a
        /*040e*/ 	.byte	0x3f
	.zero		1


	//   ....[57]....
        /*0410*/ 	.word	0x0000a1e0
        /*0414*/ 	.word	0x00000009
        /*0418*/ 	.word	0x00000000
        /*041c*/ 	.short	0x010a
        /*041e*/ 	.byte	0x3f
	.zero		1


	//   ....[58]....
        /*0420*/ 	.word	0x0000a270
        /*0424*/ 	.word	0x00000006
        /*0428*/ 	.word	0x00000000
        /*042c*/ 	.short	0x010a
        /*042e*/ 	.byte	0x3f
	.zero		1


	//   ....[59]....
        /*0430*/ 	.word	0x0000a300
        /*0434*/ 	.word	0x00000009
        /*0438*/ 	.word	0x00000000
        /*043c*/ 	.short	0x010a
        /*043e*/ 	.byte	0x3f
	.zero		1


	//   ....[60]....
        /*0440*/ 	.word	0x0000a390
        /*0444*/ 	.word	0x00000006
        /*0448*/ 	.word	0x00000000
        /*044c*/ 	.short	0x010a
        /*044e*/ 	.byte	0x3f
	.zero		1


	//   ....[61]....
        /*0450*/ 	.word	0x0000a420
        /*0454*/ 	.word	0x00000009
        /*0458*/ 	.word	0x00000000
        /*045c*/ 	.short	0x010a
        /*045e*/ 	.byte	0x3f
	.zero		1


	//   ....[62]....
        /*0460*/ 	.word	0x0000a4b0
        /*0464*/ 	.word	0x00000006
        /*0468*/ 	.word	0x00000000
        /*046c*/ 	.short	0x010a
        /*046e*/ 	.byte	0x3f
	.zero		1


	//   ....[63]....
        /*0470*/ 	.word	0x0000a540
        /*0474*/ 	.word	0x00000003
        /*0478*/ 	.word	0x00000000
        /*047c*/ 	.short	0x010a
        /*047e*/ 	.byte	0x3f
	.zero		1


	//   ....[64]....
        /*0480*/ 	.word	0x0000a5a0
        /*0484*/ 	.word	0x00000003
        /*0488*/ 	.word	0x00000000
        /*048c*/ 	.short	0x010a
        /*048e*/ 	.byte	0x3f
	.zero		1


	//   ....[65]....
        /*0490*/ 	.word	0x0000a5f0
        /*0494*/ 	.word	0x00000005
        /*0498*/ 	.word	0x00000000
        /*049c*/ 	.short	0x010a
        /*049e*/ 	.byte	0x3f
	.zero		1


	//   ....[66]....
        /*04a0*/ 	.word	0x0000a6c0
        /*04a4*/ 	.word	0x0000000e
        /*04a8*/ 	.word	0x00000090
        /*04ac*/ 	.short	0x010a
        /*04ae*/ 	.byte	0x3f
	.zero		1


	//   ....[67]....
        /*04b0*/ 	.word	0x0000a790
        /*04b4*/ 	.word	0x00000007
        /*04b8*/ 	.word	0x00000000
        /*04bc*/ 	.short	0x010a
        /*04be*/ 	.byte	0x3f
	.zero		1


	//   ....[68]....
        /*04c0*/ 	.word	0x0000a7e0
        /*04c4*/ 	.word	0x00000009
        /*04c8*/ 	.word	0x00000000
        /*04cc*/ 	.short	0x010a
        /*04ce*/ 	.byte	0x3f
	.zero		1


	//   ....[69]....
        /*04d0*/ 	.word	0x0000a830
        /*04d4*/ 	.word	0x00000006
        /*04d8*/ 	.word	0x00000000
        /*04dc*/ 	.short	0x010a
        /*04de*/ 	.byte	0x3f
	.zero		1


	//   ....[70]....
        /*04e0*/ 	.word	0x0000a880
        /*04e4*/ 	.word	0x00000009
        /*04e8*/ 	.word	0x00000000
        /*04ec*/ 	.short	0x010a
        /*04ee*/ 	.byte	0x3f
	.zero		1


	//   ....[71]....
        /*04f0*/ 	.word	0x0000a8d0
        /*04f4*/ 	.word	0x00000006
        /*04f8*/ 	.word	0x00000000
        /*04fc*/ 	.short	0x010a
        /*04fe*/ 	.byte	0x3f
	.zero		1


	//   ....[72]....
        /*0500*/ 	.word	0x0000a920
        /*0504*/ 	.word	0x00000009
        /*0508*/ 	.word	0x00000000
        /*050c*/ 	.short	0x010a
        /*050e*/ 	.byte	0x3f
	.zero		1


	//   ....[73]....
        /*0510*/ 	.word	0x0000a970
        /*0514*/ 	.word	0x00000006
        /*0518*/ 	.word	0x00000000
        /*051c*/ 	.short	0x010a
        /*051e*/ 	.byte	0x3f
	.zero		1


	//   ....[74]....
        /*0520*/ 	.word	0x0000a9c0
        /*0524*/ 	.word	0x00000009
        /*0528*/ 	.word	0x00000000
        /*052c*/ 	.short	0x010a
        /*052e*/ 	.byte	0x3f
	.zero		1


	//   ....[75]....
        /*0530*/ 	.word	0x0000aa10
        /*0534*/ 	.word	0x00000006
        /*0538*/ 	.word	0x00000000
        /*053c*/ 	.short	0x010a
        /*053e*/ 	.byte	0x3f
	.zero		1


	//   ....[76]....
        /*0540*/ 	.word	0x0000aa60
        /*0544*/ 	.word	0x00000009
        /*0548*/ 	.word	0x00000000
        /*054c*/ 	.short	0x010a
        /*054e*/ 	.byte	0x3f
	.zero		1


	//   ....[77]....
        /*0550*/ 	.word	0x0000aab0
        /*0554*/ 	.word	0x00000006
        /*0558*/ 	.word	0x00000000
        /*055c*/ 	.short	0x010a
        /*055e*/ 	.byte	0x3f
	.zero		1


	//   ....[78]....
        /*0560*/ 	.word	0x0000ab00
        /*0564*/ 	.word	0x00000009
        /*0568*/ 	.word	0x00000000
        /*056c*/ 	.short	0x010a
        /*056e*/ 	.byte	0x3f
	.zero		1


	//   ....[79]....
        /*0570*/ 	.word	0x0000ab50
        /*0574*/ 	.word	0x00000006
        /*0578*/ 	.word	0x00000000
        /*057c*/ 	.short	0x010a
        /*057e*/ 	.byte	0x3f
	.zero		1


	//   ....[80]....
        /*0580*/ 	.word	0x0000aba0
        /*0584*/ 	.word	0x00000009
        /*0588*/ 	.word	0x00000000
        /*058c*/ 	.short	0x010a
        /*058e*/ 	.byte	0x3f
	.zero		1


	//   ....[81]....
        /*0590*/ 	.word	0x0000abf0
        /*0594*/ 	.word	0x00000006
        /*0598*/ 	.word	0x00000000
        /*059c*/ 	.short	0x010a
        /*059e*/ 	.byte	0x3f
	.zero		1


	//   ....[82]....
        /*05a0*/ 	.word	0x0000ac40
        /*05a4*/ 	.word	0x00000009
        /*05a8*/ 	.word	0x00000000
        /*05ac*/ 	.short	0x010a
        /*05ae*/ 	.byte	0x3f
	.zero		1


	//   ....[83]....
        /*05b0*/ 	.word	0x0000ac90
        /*05b4*/ 	.word	0x00000006
        /*05b8*/ 	.word	0x00000000
        /*05bc*/ 	.short	0x010a
        /*05be*/ 	.byte	0x3f
	.zero		1


	//----- nvinfo : EIATTR_NUM_MBARRIERS
	.align		4
.L_35:
        /*05c0*/ 	.byte	0x03, 0x38
        /*05c2*/ 	.short	0x0026


	//----- nvinfo : EIATTR_EXIT_INSTR_OFFSETS
	.align		4
        /*05c4*/ 	.byte	0x04, 0x1c
        /*05c6*/ 	.short	(.L_37 - .L_36)


	//   ....[0]....
.L_36:
        /*05c8*/ 	.word	0x000007d0


	//   ....[1]....
        /*05cc*/ 	.word	0x000010a0


	//   ....[2]....
        /*05d0*/ 	.word	0x00008780


	//   ....[3]....
        /*05d4*/ 	.word	0x00008db0


	//   ....[4]....
        /*05d8*/ 	.word	0x0000a590


	//----- nvinfo : EIATTR_MAX_THREADS
	.align		4
.L_37:
        /*05dc*/ 	.byte	0x04, 0x05
        /*05de*/ 	.short	(.L_39 - .L_38)
.L_38:
        /*05e0*/ 	.word	0x00000180
        /*05e4*/ 	.word	0x00000001
        /*05e8*/ 	.word	0x00000001


	//----- nvinfo : EIATTR_CRS_STACK_SIZE
	.align		4
.L_39:
        /*05ec*/ 	.byte	0x04, 0x1e
        /*05ee*/ 	.short	(.L_41 - .L_40)
.L_40:
        /*05f0*/ 	.word	0x00000000


	//----- nvinfo : EIATTR_CBANK_PARAM_SIZE
	.align		4
.L_41:
        /*05f4*/ 	.byte	0x03, 0x19
        /*05f6*/ 	.short	0x0470


	//----- nvinfo : EIATTR_PARAM_CBANK
	.align		4
        /*05f8*/ 	.byte	0x04, 0x0a
        /*05fa*/ 	.short	(.L_43 - .L_42)
	.align		4
.L_42:
        /*05fc*/ 	.word	index@(.nv.constant0._ZN7cutlass13device_kernelINS_4gemm6kernel13GemmUniversalIN4cute5tupleIJiiiiEEENS1_10collective13CollectiveMmaINS1_34MainloopSm90TmaGmmaWarpSpecializedILi18ENS5_IJNS4_1CILi1EEESB_SB_EEENS1_35KernelTmaWarpSpecializedCooperativeEEENS5_IJNSA_ILi256EEENSA_ILi128EEENSA_ILi32EEEEEEaNS5_IJlSB_lEEEaSJ_NS4_8TiledMMAINS4_8MMA_AtomIJNS4_4SM904GMMA27MMA_64x128x32_S32S8S8_SS_TNEEEENS4_6LayoutINS5_IJNSA_ILi2EEESB_SB_EEENS5_IJSB_NSA_ILi0EEEST_EEEEENS5_IJNS4_10UnderscoreESW_SW_EEEEENS4_13SM90_TMA_LOADENS4_14ComposedLayoutINS4_7SwizzleILi1ELi4ELi3EEENS4_18smem_ptr_flag_bitsILi8EEENSQ_INS5_IJNSA_ILi8EEESH_EEENS5_IJSH_SB_EEEEEEEvNS4_8identityESZ_S19_vS1A_EENS_8epilogue10collective6detail29Sm90TmaWarpSpecializedAdapterINS1D_15DefaultEpilogueIaSJ_SJ_NS1C_6thread17LinearCombinationIaLi1EiiLNS1H_9ScaleType4KindE0ELNS_15FloatRoundStyleE2EaEENS1_15EpilogueDefaultEEEEEvvEEEEvNT_6ParamsE)
        /*0600*/ 	.short	0x0210
        /*0602*/ 	.short	0x0470


	//----- nvinfo : EIATTR_SW_WAR
	.align		4
.L_43:
        /*0604*/ 	.byte	0x04, 0x36
        /*0606*/ 	.short	(.L_45 - .L_44)
.L_44:
        /*0608*/ 	.word	0x00000008
.L_45:


//--------------------- .nv.callgraph             --------------------------
	.section	.nv.callgraph,"",@"SHT_CUDA_CALLGRAPH"
	.align	4
	.sectionentsize	8
	.align		4
        /*0000*/ 	.word	0x00000000
	.align		4
        /*0004*/ 	.word	0xffffffff
	.align		4
        /*0008*/ 	.word	index@(_ZN7cutlass13device_kernelINS_4gemm6kernel13GemmUniversalIN4cute5tupleIJiiiiEEENS1_10collective13CollectiveMmaINS1_34MainloopSm90TmaGmmaWarpSpecializedILi18ENS5_IJNS4_1CILi1EEESB_SB_EEENS1_35KernelTmaWarpSpecializedCooperativeEEENS5_IJNSA_ILi256EEENSA_ILi128EEENSA_ILi32EEEEEEaNS5_IJlSB_lEEEaSJ_NS4_8TiledMMAINS4_8MMA_AtomIJNS4_4SM904GMMA27MMA_64x128x32_S32S8S8_SS_TNEEEENS4_6LayoutINS5_IJNSA_ILi2EEESB_SB_EEENS5_IJSB_NSA_ILi0EEEST_EEEEENS5_IJNS4_10UnderscoreESW_SW_EEEEENS4_13SM90_TMA_LOADENS4_14ComposedLayoutINS4_7SwizzleILi1ELi4ELi3EEENS4_18smem_ptr_flag_bitsILi8EEENSQ_INS5_IJNSA_ILi8EEESH_EEENS5_IJSH_SB_EEEEEEEvNS4_8identityESZ_S19_vS1A_EENS_8epilogue10collective6detail29Sm90TmaWarpSpecializedAdapterINS1D_15DefaultEpilogueIaSJ_SJ_NS1C_6thread17LinearCombinationIaLi1EiiLNS1H_9ScaleType4KindE0ELNS_15FloatRoundStyleE2EaEENS1_15EpilogueDefaultEEEEEvvEEEEvNT_6ParamsE)
	.align		4
        /*000c*/ 	.word	index@(__assertfail)
	.align		4
        /*0010*/ 	.word	0x00000000
	.align		4
        /*0014*/ 	.word	0xfffffffe
	.align		4
        /*0018*/ 	.word	0x00000000
	.align		4
        /*001c*/ 	.word	0xfffffffd
	.align		4
        /*0020*/ 	.word	0x00000000
	.align		4
        /*0024*/ 	.word	0xfffffffc


//--------------------- .nv.constant4             --------------------------
	.section	.nv.constant4,"a",@progbits
	.align	8
	.align		8
.nv.constant4:
        /*0000*/ 	.dword	__assertfail
	.align		8
        /*0008*/ 	.dword	__unnamed_1
	.align		8
        /*0010*/ 	.dword	_ZN40_INTERNAL_58b53484_4_k_cu_4f33625e_276374cuda3std3__45__cpo5beginE
	.align		8
        /*0018*/ 	.dword	_ZN40_INTERNAL_58b53484_4_k_cu_4f33625e_276374cuda3std3__45__cpo3endE
	.align		8
        /*0020*/ 	.dword	_ZN40_INTERNAL_58b53484_4_k_cu_4f33625e_276374cuda3std3__45__cpo6cbeginE
	.align		8
        /*0028*/ 	.dword	_ZN40_INTERNAL_58b53484_4_k_cu_4f33625e_276374cuda3std3__45__cpo4cendE
	.align		8
        /*0030*/ 	.dword	_ZN40_INTERNAL_58b53484_4_k_cu_4f33625e_276374cuda3std3__442_GLOBAL__N__58b53484_4_k_cu_4f33625e_276376ignoreE
	.align		8
        /*0038*/ 	.dword	_ZN40_INTERNAL_58b53484_4_k_cu_4f33625e_276374cuda3std3__419piecewise_constructE
	.align		8
        /*0040*/ 	.dword	_ZN40_INTERNAL_58b53484_4_k_cu_4f33625e_276374cuda3std3__48in_placeE
	.align		8
        /*0048*/ 	.dword	_ZN40_INTERNAL_58b53484_4_k_cu_4f33625e_276374cuda3std6ranges3__45__cpo4swapE
	.align		8
        /*0050*/ 	.dword	_ZN40_INTERNAL_58b53484_4_k_cu_4f33625e_276374cuda3std6ranges3__45__cpo9iter_moveE
	.align		8
        /*0058*/ 	.dword	_ZN40_INTERNAL_58b53484_4_k_cu_4f33625e_276374cute7productE
	.align		8
        /*0060*/ 	.dword	_ZN40_INTERNAL_58b53484_4_k_cu_4f33625e_276374cute1_E
	.align		8
        /*0068*/ 	.dword	$str$22
	.align		8
        /*0070*/ 	.dword	$str$23


//--------------------- .text._ZN7cutlass13device_kernelINS_4gemm6kernel13GemmUniversalIN4cute5tupleIJiiiiEEENS1_10collective13CollectiveMmaINS1_34MainloopSm90TmaGmmaWarpSpecializedILi18ENS5_IJNS4_1CILi1EEESB_SB_EEENS1_35KernelTmaWarpSpecializedCooperativeEEENS5_IJNSA_ILi256EEENSA_ILi128EEENSA_ILi32EEEEEEaNS5_IJlSB_lEEEaSJ_NS4_8TiledMMAINS4_8MMA_AtomIJNS4_4SM904GMMA27MMA_64x128x32_S32S8S8_SS_TNEEEENS4_6LayoutINS5_IJNSA_ILi2EEESB_SB_EEENS5_IJSB_NSA_ILi0EEEST_EEEEENS5_IJNS4_10UnderscoreESW_SW_EEEEENS4_13SM90_TMA_LOADENS4_14ComposedLayoutINS4_7SwizzleILi1ELi4ELi3EEENS4_18smem_ptr_flag_bitsILi8EEENSQ_INS5_IJNSA_ILi8EEESH_EEENS5_IJSH_SB_EEEEEEEvNS4_8identityESZ_S19_vS1A_EENS_8epilogue10collective6detail29Sm90TmaWarpSpecializedAdapterINS1D_15DefaultEpilogueIaSJ_SJ_NS1C_6thread17LinearCombinationIaLi1EiiLNS1H_9ScaleType4KindE0ELNS_15FloatRoundStyleE2EaEENS1_15EpilogueDefaultEEEEEvvEEEEvNT_6ParamsE --------------------------
	.section	.text._ZN7cutlass13device_kernelINS_4gemm6kernel13GemmUniversalIN4cute5tupleIJiiiiEEENS1_10collective13CollectiveMmaINS1_34MainloopSm90TmaGmmaWarpSpecializedILi18ENS5_IJNS4_1CILi1EEESB_SB_EEENS1_35KernelTmaWarpSpecializedCooperativeEEENS5_IJNSA_ILi256EEENSA_ILi128EEENSA_ILi32EEEEEEaNS5_IJlSB_lEEEaSJ_NS4_8TiledMMAINS4_8MMA_AtomIJNS4_4SM904GMMA27MMA_64x128x32_S32S8S8_SS_TNEEEENS4_6LayoutINS5_IJNSA_ILi2EEESB_SB_EEENS5_IJSB_NSA_ILi0EEEST_EEEEENS5_IJNS4_10UnderscoreESW_SW_EEEEENS4_13SM90_TMA_LOADENS4_14ComposedLayoutINS4_7SwizzleILi1ELi4ELi3EEENS4_18smem_ptr_flag_bitsILi8EEENSQ_INS5_IJNSA_ILi8EEESH_EEENS5_IJSH_SB_EEEEEEEvNS4_8identityESZ_S19_vS1A_EENS_8epilogue10collective6detail29Sm90TmaWarpSpecializedAdapterINS1D_15DefaultEpilogueIaSJ_SJ_NS1C_6thread17LinearCombinationIaLi1EiiLNS1H_9ScaleType4KindE0ELNS_15FloatRoundStyleE2EaEENS1_15EpilogueDefaultEEEEEvvEEEEvNT_6ParamsE,"ax",@progbits
	.align	128
.text._ZN7cutlass13device_kernelINS_4gemm6kernel13GemmUniversalIN4cute5tupleIJiiiiEEENS1_10collective13CollectiveMmaINS1_34MainloopSm90TmaGmmaWarpSpecializedILi18ENS5_IJNS4_1CILi1EEESB_SB_EEENS1_35KernelTmaWarpSpecializedCooperativeEEENS5_IJNSA_ILi256EEENSA_ILi128EEENSA_ILi32EEEEEEaNS5_IJlSB_lEEEaSJ_NS4_8TiledMMAINS4_8MMA_AtomIJNS4_4SM904GMMA27MMA_64x128x32_S32S8S8_SS_TNEEEENS4_6LayoutINS5_IJNSA_ILi2EEESB_SB_EEENS5_IJSB_NSA_ILi0EEEST_EEEEENS5_IJNS4_10UnderscoreESW_SW_EEEEENS4_13SM90_TMA_LOADENS4_14ComposedLayoutINS4_7SwizzleILi1ELi4ELi3EEENS4_18smem_ptr_flag_bitsILi8EEENSQ_INS5_IJNSA_ILi8EEESH_EEENS5_IJSH_SB_EEEEEEEvNS4_8identityESZ_S19_vS1A_EENS_8epilogue10collective6detail29Sm90TmaWarpSpecializedAdapterINS1D_15DefaultEpilogueIaSJ_SJ_NS1C_6thread17LinearCombinationIaLi1EiiLNS1H_9ScaleType4KindE0ELNS_15FloatRoundStyleE2EaEENS1_15EpilogueDefaultEEEEEvvEEEEvNT_6ParamsE:
        .type           _ZN7cutlass13device_kernelINS_4gemm6kernel13GemmUniversalIN4cute5tupleIJiiiiEEENS1_10collective13CollectiveMmaINS1_34MainloopSm90TmaGmmaWarpSpecializedILi18ENS5_IJNS4_1CILi1EEESB_SB_EEENS1_35KernelTmaWarpSpecializedCooperativeEEENS5_IJNSA_ILi256EEENSA_ILi128EEENSA_ILi32EEEEEEaNS5_IJlSB_lEEEaSJ_NS4_8TiledMMAINS4_8MMA_AtomIJNS4_4SM904GMMA27MMA_64x128x32_S32S8S8_SS_TNEEEENS4_6LayoutINS5_IJNSA_ILi2EEESB_SB_EEENS5_IJSB_NSA_ILi0EEEST_EEEEENS5_IJNS4_10UnderscoreESW_SW_EEEEENS4_13SM90_TMA_LOADENS4_14ComposedLayoutINS4_7SwizzleILi1ELi4ELi3EEENS4_18smem_ptr_flag_bitsILi8EEENSQ_INS5_IJNSA_ILi8EEESH_EEENS5_IJSH_SB_EEEEEEEvNS4_8identityESZ_S19_vS1A_EENS_8epilogue10collective6detail29Sm90TmaWarpSpecializedAdapterINS1D_15DefaultEpilogueIaSJ_SJ_NS1C_6thread17LinearCombinationIaLi1EiiLNS1H_9ScaleType4KindE0ELNS_15FloatRoundStyleE2EaEENS1_15EpilogueDefaultEEEEEvvEEEEvNT_6ParamsE,@function
        .size           _ZN7cutlass13device_kernelINS_4gemm6kernel13GemmUniversalIN4cute5tupleIJiiiiEEENS1_10collective13CollectiveMmaINS1_34MainloopSm90TmaGmmaWarpSpecializedILi18ENS5_IJNS4_1CILi1EEESB_SB_EEENS1_35KernelTmaWarpSpecializedCooperativeEEENS5_IJNSA_ILi256EEENSA_ILi128EEENSA_ILi32EEEEEEaNS5_IJlSB_lEEEaSJ_NS4_8TiledMMAINS4_8MMA_AtomIJNS4_4SM904GMMA27MMA_64x128x32_S32S8S8_SS_TNEEEENS4_6LayoutINS5_IJNSA_ILi2EEESB_SB_EEENS5_IJSB_NSA_ILi0EEEST_EEEEENS5_IJNS4_10UnderscoreESW_SW_EEEEENS4_13SM90_TMA_LOADENS4_14ComposedLayoutINS4_7SwizzleILi1ELi4ELi3EEENS4_18smem_ptr_flag_bitsILi8EEENSQ_INS5_IJNSA_ILi8EEESH_EEENS5_IJSH_SB_EEEEEEEvNS4_8identityESZ_S19_vS1A_EENS_8epilogue10collective6detail29Sm90TmaWarpSpecializedAdapterINS1D_15DefaultEpilogueIaSJ_SJ_NS1C_6thread17LinearCombinationIaLi1EiiLNS1H_9ScaleType4KindE0ELNS_15FloatRoundStyleE2EaEENS1_15EpilogueDefaultEEEEEvvEEEEvNT_6ParamsE,(.L_x_355 - _ZN7cutlass13device_kernelINS_4gemm6kernel13GemmUniversalIN4cute5tupleIJiiiiEEENS1_10collective13CollectiveMmaINS1_34MainloopSm90TmaGmmaWarpSpecializedILi18ENS5_IJNS4_1CILi1EEESB_SB_EEENS1_35KernelTmaWarpSpecializedCooperativeEEENS5_IJNSA_ILi256EEENSA_ILi128EEENSA_ILi32EEEEEEaNS5_IJlSB_lEEEaSJ_NS4_8TiledMMAINS4_8MMA_AtomIJNS4_4SM904GMMA27MMA_64x128x32_S32S8S8_SS_TNEEEENS4_6LayoutINS5_IJNSA_ILi2EEESB_SB_EEENS5_IJSB_NSA_ILi0EEEST_EEEEENS5_IJNS4_10UnderscoreESW_SW_EEEEENS4_13SM90_TMA_LOADENS4_14ComposedLayoutINS4_7SwizzleILi1ELi4ELi3EEENS4_18smem_ptr_flag_bitsILi8EEENSQ_INS5_IJNSA_ILi8EEESH_EEENS5_IJSH_SB_EEEEEEEvNS4_8identityESZ_S19_vS1A_EENS_8epilogue10collective6detail29Sm90TmaWarpSpecializedAdapterINS1D_15DefaultEpilogueIaSJ_SJ_NS1C_6thread17LinearCombinationIaLi1EiiLNS1H_9ScaleType4KindE0ELNS_15FloatRoundStyleE2EaEENS1_15EpilogueDefaultEEEEEvvEEEEvNT_6ParamsE)
        .other          _ZN7cutlass13device_kernelINS_4gemm6kernel13GemmUniversalIN4cute5tupleIJiiiiEEENS1_10collective13CollectiveMmaINS1_34MainloopSm90TmaGmmaWarpSpecializedILi18ENS5_IJNS4_1CILi1EEESB_SB_EEENS1_35KernelTmaWarpSpecializedCooperativeEEENS5_IJNSA_ILi256EEENSA_ILi128EEENSA_ILi32EEEEEEaNS5_IJlSB_lEEEaSJ_NS4_8TiledMMAINS4_8MMA_AtomIJNS4_4SM904GMMA27MMA_64x128x32_S32S8S8_SS_TNEEEENS4_6LayoutINS5_IJNSA_ILi2EEESB_SB_EEENS5_IJSB_NSA_ILi0EEEST_EEEEENS5_IJNS4_10UnderscoreESW_SW_EEEEENS4_13SM90_TMA_LOADENS4_14ComposedLayoutINS4_7SwizzleILi1ELi4ELi3EEENS4_18smem_ptr_flag_bitsILi8EEENSQ_INS5_IJNSA_ILi8EEESH_EEENS5_IJSH_SB_EEEEEEEvNS4_8identityESZ_S19_vS1A_EENS_8epilogue10collective6detail29Sm90TmaWarpSpecializedAdapterINS1D_15DefaultEpilogueIaSJ_SJ_NS1C_6thread17LinearCombinationIaLi1EiiLNS1H_9ScaleType4KindE0ELNS_15FloatRoundStyleE2EaEENS1_15EpilogueDefaultEEEEEvvEEEEvNT_6ParamsE,@"STO_CUDA_ENTRY STV_DEFAULT"
_ZN7cutlass13device_kernelINS_4gemm6kernel13GemmUniversalIN4cute5tupleIJiiiiEEENS1_10collective13CollectiveMmaINS1_34MainloopSm90TmaGmmaWarpSpecializedILi18ENS5_IJNS4_1CILi1EEESB_SB_EEENS1_35KernelTmaWarpSpecializedCooperativeEEENS5_IJNSA_ILi256EEENSA_ILi128EEENSA_ILi32EEEEEEaNS5_IJlSB_lEEEaSJ_NS4_8TiledMMAINS4_8MMA_AtomIJNS4_4SM904GMMA27MMA_64x128x32_S32S8S8_SS_TNEEEENS4_6LayoutINS5_IJNSA_ILi2EEESB_SB_EEENS5_IJSB_NSA_ILi0EEEST_EEEEENS5_IJNS4_10UnderscoreESW_SW_EEEEENS4_13SM90_TMA_LOADENS4_14ComposedLayoutINS4_7SwizzleILi1ELi4ELi3EEENS4_18smem_ptr_flag_bitsILi8EEENSQ_INS5_IJNSA_ILi8EEESH_EEENS5_IJSH_SB_EEEEEEEvNS4_8identityESZ_S19_vS1A_EENS_8epilogue10collective6detail29Sm90TmaWarpSpecializedAdapterINS1D_15DefaultEpilogueIaSJ_SJ_NS1C_6thread17LinearCombinationIaLi1EiiLNS1H_9ScaleType4KindE0ELNS_15FloatRoundStyleE2EaEENS1_15EpilogueDefaultEEEEEvvEEEEvNT_6ParamsE:
[----:B------:R-:W0:Y:S01]  /*0000*/  LDC R1, c[0x0][0x28] ;  /* 0x00000a00ff017b82 */ /* 0x000e220000000800 */
[----:B------:R-:W1:Y:S01]  /*0010*/  S2R R18, SR_TID.X ;  /* 0x0000000000127919 */ /* 0x000e620000002100 */
[----:B------:R-:W-:Y:S01]  /*0020*/  ELECT P0, URZ, PT ;  /* 0x00000000003f782f */ /* 0x000fe20003800000 */
[----:B------:R-:W-:Y:S01]  /*0030*/  BSSY B0, `(.L_x_0) ;  /* 0x000000f000007945 */ /* 0x000fe20003800000 */
[--C-:B-1----:R-:W-:Y:S02]  /*0040*/  SHF.R.U32.HI R0, RZ, 0x5, R18.reuse ;  /* 0x00000005ff007819 */ /* 0x102fe40000011612 */
[----:B------:R-:W-:-:S03]  /*0050*/  SHF.R.U32.HI R2, RZ, 0x7, R18 ;  /* 0x00000007ff027819 */ /* 0x000fc60000011612 */
[----:B------:R-:W1:Y:S04]  /*0060*/  SHFL.IDX PT, R5, R0, RZ, 0x1f ;  /* 0x00001fff00057589 */ /* 0x000e6800000e0000 */
[----:B------:R2:W3:Y:S01]  /*0070*/  SHFL.IDX PT, R8, R2, RZ, 0x1f ;  /* 0x00001fff02087589 */ /* 0x0004e200000e0000 */
[----:B-1----:R-:W-:-:S13]  /*0080*/  ISETP.NE.OR P0, PT, R5, RZ, !P0 ;  /* 0x000000ff0500720c */ /* 0x002fda0004705670 */
[----:B0-23--:R-:W-:Y:S05]  /*0090*/  @P0 BRA `(.L_x_1) ;  /* 0x0000000000200947 */ /* 0x00dfea0003800000 */
[----:B------:R-:W-:Y:S02]  /*00a0*/  ULDC.64 UR4, c[0x0][0x198] ;  /* 0x0000660000047ab9 */ /* 0x000fe40000000a00 */
[----:B------:R-:W-:Y:S02]  /*00b0*/  UIADD3 UR6, UP0, UR4, 0xf0, URZ ;  /* 0x000000f004067890 */ /* 0x000fe4000ff1e03f */
[----:B------:R-:W-:Y:S02]  /*00c0*/  UIADD3 UR4, UP1, UR4, 0x1f0, URZ ;  /* 0x000001f004047890 */ /* 0x000fe4000ff3e03f */
[----:B------:R-:W-:Y:S02]  /*00d0*/  UIADD3.X UR7, URZ, UR5, URZ, UP0, !UPT ;  /* 0x000000053f077290 */ /* 0x000fe400087fe43f */
[----:B------:R-:W-:-:S07]  /*00e0*/  UIADD3.X UR5, URZ, UR5, URZ, UP1, !UPT ;  /* 0x000000053f057290 */ /* 0x000fce0008ffe43f */
[----:B------:R0:W-:Y:S02]  /*00f0*/  UTMACCTL.PF [UR6] ;  /* 0x00000000060079b9 */ /* 0x0001e40008040000 */
[----:B------:R0:W-:Y:S02]  /*0100*/  UTMACCTL.PF [UR4] ;  /* 0x00000000040079b9 */ /* 0x0001e40008040000 */
[----:B0-----:R-:W-:Y:S01]  /*0110*/  NOP ;  /* 0x0000000000007918 */ /* 0x001fe20000000000 */
.L_x_1:
[----:B------:R-:W-:Y:S05]  /*0120*/  BSYNC B0 ;  /* 0x0000000000007941 */ /* 0x000fea0003800000 */
.L_x_0:
[----:B------:R-:W0:Y:S02]  /*0130*/  SHFL.IDX PT, R2, R0, RZ, 0x1f ;  /* 0x00001fff00027589 */ /* 0x000e2400000e0000 */
[----:B0-----:R-:W-:-:S13]  /*0140*/  ISETP.NE.AND P0, PT, R2, RZ, PT ;  /* 0x000000ff0200720c */ /* 0x001fda0003f05270 */
[----:B------:R-:W-:Y:S05]  /*0150*/  @P0 BRA `(.L_x_2) ;  /* 0x0000000000d40947 */ /* 0x000fea0003800000 */
[----:B------:R-:W-:Y:S01]  /*0160*/  ELECT P0, URZ, PT ;  /* 0x00000000003f782f */ /* 0x000fe20003800000 */
[----:B------:R-:W-:-:S12]  /*0170*/  BSSY B0, `(.L_x_2) ;  /* 0x0000033000007945 */ /* 0x000fd80003800000 */
[----:B------:R-:W-:Y:S05]  /*0180*/  @!P0 BRA `(.L_x_3) ;  /* 0x0000000000c48947 */ /* 0x000fea0003800000 */
[----:B------:R-:W0:Y:S01]  /*0190*/  S2UR UR8, SR_CgaCtaId ;  /* 0x00000000000879c3 */ /* 0x000e220000008800 */
[----:B------:R-:W-:Y:S01]  /*01a0*/  UMOV UR4, 0x400 ;  /* 0x0000040000047882 */ /* 0x000fe20000000000 */
[----:B------:R-:W-:Y:S01]  /*01b0*/  UMOV UR5, 0x1 ;  /* 0x0000000100057882 */ /* 0x000fe20000000000 */
[----:B------:R-:W-:Y:S02]  /*01c0*/  UMOV UR6, 0x100 ;  /* 0x0000010000067882 */ /* 0x000fe40000000000 */
[----:B------:R-:W-:-:S04]  /*01d0*/  UIADD3 UR6, -UR6, 0x100000, URZ ;  /* 0x0010000006067890 */ /* 0x000fc8000fffe13f */
[----:B------:R-:W-:Y:S02]  /*01e0*/  USHF.L.U32 UR7, UR6, 0xb, URZ ;  /* 0x0000000b06077899 */ /* 0x000fe4000800063f */
[----:B------:R-:W-:Y:S02]  /*01f0*/  USHF.L.U32 UR6, UR6, 0x1, URZ ;  /* 0x0000000106067899 */ /* 0x000fe4000800063f */
[----:B0-----:R-:W-:Y:S02]  /*0200*/  ULEA UR8, UR8, UR4, 0x18 ;  /* 0x0000000408087291 */ /* 0x001fe4000f8ec03f */
[----:B------:R-:W-:-:S04]  /*0210*/  UIADD3 UR4, -UR5, 0x100000, URZ ;  /* 0x0010000005047890 */ /* 0x000fc8000fffe13f */
[----:B------:R-:W-:Y:S02]  /*0220*/  USHF.L.U32 UR5, UR4, 0xb, URZ ;  /* 0x0000000b04057899 */ /* 0x000fe4000800063f */
[----:B------:R-:W-:Y:S01]  /*0230*/  USHF.L.U32 UR4, UR4, 0x1, URZ ;  /* 0x0000000104047899 */ /* 0x000fe2000800063f */
[----:B------:R-:W0:Y:S11]  /*0240*/  FENCE.VIEW.ASYNC.S ;  /* 0x00000000000073c6 */ /* 0x000e360000000000 */
[----:B0-----:R0:W1:Y:S01]  /*0250*/  SYNCS.EXCH.64 URZ, [UR8], UR4 ;  /* 0x00000004083f75b2 */ /* 0x0010620008000100 */
[----:B------:R0:W2:Y:S01]  /*0260*/  SYNCS.EXCH.64 URZ, [UR8+0x90], UR6 ;  /* 0x00009006083f75b2 */ /* 0x0000a20008000100 */
[----:B------:R0:W3:Y:S01]  /*0270*/  SYNCS.EXCH.64 URZ, [UR8+0x8], UR4 ;  /* 0x00000804083f75b2 */ /* 0x0000e20008000100 */
[----:B------:R0:W4:Y:S01]  /*0280*/  SYNCS.EXCH.64 URZ, [UR8+0x98], UR6 ;  /* 0x00009806083f75b2 */ /* 0x0001220008000100 */
[----:B------:R0:W0:Y:S01]  /*0290*/  SYNCS.EXCH.64 URZ, [UR8+0x10], UR4 ;  /* 0x00001004083f75b2 */ /* 0x0000220008000100 */
        /* <DEDUP_REMOVED lines=31> */
[----:B-1234-:R-:W-:Y:S01]  /*0490*/  NOP ;  /* 0x0000000000007918 */ /* 0x01efe20000000000 */
.L_x_3:
[----:B0-----:R-:W-:Y:S05]  /*04a0*/  BSYNC B0 ;  /* 0x0000000000007941 */ /* 0x001fea0003800000 */
.L_x_2:
[----:B------:R-:W0:Y:S01]  /*04b0*/  SHFL.IDX PT, R0, R0, RZ, 0x1f ;  /* 0x00001fff00007589 */ /* 0x000e2200000e0000 */
[----:B------:R-:W-:Y:S01]  /*04c0*/  ELECT P0, URZ, PT ;  /* 0x00000000003f782f */ /* 0x000fe20003800000 */
[----:B------:R-:W1:Y:S01]  /*04d0*/  LDC R2, c[0x0][0x65c] ;  /* 0x00019700ff027b82 */ /* 0x000e620000000800 */
[----:B------:R-:W-:Y:S01]  /*04e0*/  SHF.R.S32.HI R6, RZ, 0x1f, R5 ;  /* 0x0000001fff067819 */ /* 0x000fe20000011405 */
[----:B------:R-:W2:Y:S01]  /*04f0*/  S2R R3, SR_CTAID.Y ;  /* 0x0000000000037919 */ /* 0x000ea20000002600 */
[----:B------:R-:W-:Y:S01]  /*0500*/  UMOV UR4, 0x20 ;  /* 0x0000002000047882 */ /* 0x000fe20000000000 */
[----:B------:R-:W-:Y:S01]  /*0510*/  ISETP.NE.AND P2, PT, R8, RZ, PT ;  /* 0x000000ff0800720c */ /* 0x000fe20003f45270 */
[----:B------:R-:W-:Y:S01]  /*0520*/  NOP ;  /* 0x0000000000007918 */ /* 0x000fe20000000000 */
[----:B------:R-:W3:Y:S01]  /*0530*/  S2R R4, SR_CTAID.X ;  /* 0x0000000000047919 */ /* 0x000ee20000002500 */
[----:B------:R-:W-:Y:S01]  /*0540*/  LEA.HI R6, R6, R5, RZ, 0x2 ;  /* 0x0000000506067211 */ /* 0x000fe200078f10ff */
[----:B------:R-:W-:Y:S01]  /*0550*/  NOP ;  /* 0x0000000000007918 */ /* 0x000fe20000000000 */
[----:B0-----:R-:W-:-:S02]  /*0560*/  ISETP.NE.OR P0, PT, R0, RZ, !P0 ;  /* 0x000000ff0000720c */ /* 0x001fc40004705670 */
[----:B-1----:R-:W-:-:S04]  /*0570*/  ISETP.NE.AND P3, PT, R2, 0x1, PT ;  /* 0x000000010200780c */ /* 0x002fc80003f65270 */
[----:B------:R-:W-:Y:S02]  /*0580*/  P2R R0, PR, RZ, 0x8 ;  /* 0x00000008ff007803 */ /* 0x000fe40000000000 */
[----:B------:R-:W-:-:S05]  /*0590*/  LOP3.LUT R0, R6, 0xfffffffc, RZ, 0xc0, !PT ;  /* 0xfffffffc06007812 */ /* 0x000fca00078ec0ff */
[----:B------:R-:W-:Y:S01]  /*05a0*/  VOTEU.ALL UP0, P0 ;  /* 0x00000000003f7886 */ /* 0x000fe20000000000 */
[----:B------:R-:W-:Y:S01]  /*05b0*/  IMAD.IADD R0, R5, 0x1, -R0 ;  /* 0x0000000105007824 */ /* 0x000fe200078e0a00 */
[----:B------:R-:W3:Y:S01]  /*05c0*/  @P3 LDC R17, c[0x0][0x10] ;  /* 0x00000400ff113b82 */ /* 0x000ee20000000800 */
[----:B------:R-:W-:Y:S01]  /*05d0*/  VOTEU.ALL UP1, P0 ;  /* 0x00000000003f7886 */ /* 0x000fe20000020000 */
[----:B--2---:R-:W-:Y:S01]  /*05e0*/  @P3 IMAD.MOV.U32 R6, RZ, RZ, R3 ;  /* 0x000000ffff063224 */ /* 0x004fe200078e0003 */
[----:B------:R-:W-:Y:S01]  /*05f0*/  @!UP0 UMOV UR6, 0x400 ;  /* 0x0000040000068882 */ /* 0x000fe20000000000 */
[----:B------:R-:W-:-:S04]  /*0600*/  @!UP0 UIADD3 UR4, -UR4, 0x100000, URZ ;  /* 0x0010000004048890 */ /* 0x000fc8000fffe13f */
[----:B------:R-:W-:Y:S02]  /*0610*/  @!UP0 USHF.L.U32 UR5, UR4, 0xb, URZ ;  /* 0x0000000b04058899 */ /* 0x000fe4000800063f */
[----:B------:R-:W-:Y:S01]  /*0620*/  @!UP0 USHF.L.U32 UR4, UR4, 0x1, URZ ;  /* 0x0000000104048899 */ /* 0x000fe2000800063f */
[----:B------:R-:W-:Y:S02]  /*0630*/  @P3 IMAD.MOV.U32 R7, RZ, RZ, RZ ;  /* 0x000000ffff073224 */ /* 0x000fe400078e00ff */
[----:B------:R-:W-:Y:S01]  /*0640*/  IMAD.MOV.U32 R5, RZ, RZ, RZ ;  /* 0x000000ffff057224 */ /* 0x000fe200078e00ff */
[----:B------:R-:W0:Y:S01]  /*0650*/  @!UP0 S2UR UR7, SR_CgaCtaId ;  /* 0x00000000000789c3 */ /* 0x000e220000008800 */
[----:B------:R-:W-:-:S07]  /*0660*/  @P3 IMAD.MOV.U32 R11, RZ, RZ, RZ ;  /* 0x000000ffff0b3224 */ /* 0x000fce00078e00ff */
[----:B------:R-:W1:Y:S01]  /*0670*/  @!P3 LDC R9, c[0x0][0xc] ;  /* 0x00000300ff09bb82 */ /* 0x000e620000000800 */
[----:B---3--:R-:W-:-:S04]  /*0680*/  @P3 IMAD.WIDE.U32 R16, R4, R17, R6 ;  /* 0x0000001104103225 */ /* 0x008fc800078e0006 */
[----:B------:R-:W-:Y:S01]  /*0690*/  @P3 IMAD.IADD R17, R17, 0x1, R11 ;  /* 0x0000000111113824 */ /* 0x000fe200078e020b */
[----:B0-----:R-:W-:Y:S01]  /*06a0*/  @!UP0 ULEA UR6, UR7, UR6, 0x18 ;  /* 0x0000000607068291 */ /* 0x001fe2000f8ec03f */
[----:B------:R-:W-:Y:S01]  /*06b0*/  VOTEU.ALL UP0, P0 ;  /* 0x00000000003f7886 */ /* 0x000fe20000000000 */
[----:B------:R-:W-:-:S04]  /*06c0*/  ISETP.NE.AND P0, PT, R0, 0x3, PT ;  /* 0x000000030000780c */ /* 0x000fc80003f05270 */
[----:B------:R-:W-:Y:S01]  /*06d0*/  ISETP.EQ.OR P0, PT, R0, RZ, !P0 ;  /* 0x000000ff0000720c */ /* 0x000fe20004702670 */
[----:B-1----:R-:W-:-:S03]  /*06e0*/  @!P3 IMAD.WIDE.U32 R6, R9, R3, R4 ;  /* 0x000000030906b225 */ /* 0x002fc600078e0004 */
[C---:B------:R-:W-:Y:S01]  /*06f0*/  ISETP.EQ.AND P0, PT, R8.reuse, RZ, P0 ;  /* 0x000000ff0800720c */ /* 0x040fe20000702270 */
[----:B------:R-:W-:Y:S01]  /*0700*/  VIADD R8, R8, 0xffffffff ;  /* 0xffffffff08087836 */ /* 0x000fe20000000000 */
[----:B------:R-:W0:Y:S02]  /*0710*/  FENCE.VIEW.ASYNC.S ;  /* 0x00000000000073c6 */ /* 0x000e240000000000 */
[----:B0-----:R0:W1:Y:S01]  /*0720*/  @!UP0 SYNCS.EXCH.64 URZ, [UR6+0x130], UR4 ;  /* 0x00013004063f85b2 */ /* 0x0010620008000100 */
[----:B------:R-:W-:Y:S01]  /*0730*/  @!P3 IMAD.MOV.U32 R16, RZ, RZ, R6 ;  /* 0x000000ffff10b224 */ /* 0x000fe200078e0006 */
[----:B------:R-:W-:Y:S01]  /*0740*/  SEL R19, RZ, 0x1, !P0 ;  /* 0x00000001ff137807 */ /* 0x000fe20004000000 */
[----:B------:R-:W-:Y:S01]  /*0750*/  @!P3 IMAD.MOV.U32 R17, RZ, RZ, R7 ;  /* 0x000000ffff11b224 */ /* 0x000fe200078e0007 */
[----:B------:R-:W-:-:S04]  /*0760*/  ISETP.GE.U32.AND P1, PT, R8, 0x2, PT ;  /* 0x000000020800780c */ /* 0x000fc80003f26070 */
[----:B------:R-:W-:Y:S01]  /*0770*/  SEL R19, R19, 0x2, P1 ;  /* 0x0000000213137807 */ /* 0x000fe20000800000 */
[----:B------:R0:W1:Y:S01]  /*0780*/  @!UP1 SYNCS.EXCH.64 URZ, [UR6+0x138], UR4 ;  /* 0x00013804063f95b2 */ /* 0x0000620008000100 */
[----:B------:R-:W-:Y:S01]  /*0790*/  NOP ;  /* 0x0000000000007918 */ /* 0x000fe20000000000 */
[----:B-1----:R-:W-:Y:S06]  /*07a0*/  BAR.SYNC.DEFER_BLOCKING 0x0 ;  /* 0x0000000000007b1d */ /* 0x002fec0000010000 */
[----:B------:R-:W-:Y:S05]  /*07b0*/  @!P2 BRA `(.L_x_4) ;  /* 0x0000007c00f4a947 */ /* 0x000fea0003800000 */
[----:B------:R-:W-:-:S13]  /*07c0*/  ISETP.GT.U32.AND P0, PT, R8, 0x1, PT ;  /* 0x000000010800780c */ /* 0x000fda0003f04070 */
[----:B0-----:R-:W-:Y:S05]  /*07d0*/  @P0 EXIT ;  /* 0x000000000000094d */ /* 0x001fea0003800000 */
[----:B------:R-:W-:Y:S01]  /*07e0*/  ULDC.64 UR4, c[0x0][0x650] ;  /* 0x0001940000047ab9 */ /* 0x000fe20000000a00 */
[----:B------:R-:W-:Y:S01]  /*07f0*/  PRMT R0, RZ, 0x7610, R0 ;  /* 0x00007610ff007816 */ /* 0x000fe20000000000 */
[----:B------:R-:W-:Y:S01]  /*0800*/  IMAD.MOV.U32 R152, RZ, RZ, -0x1 ;  /* 0xffffffffff987424 */ /* 0x000fe200078e00ff */
[----:B------:R-:W-:Y:S01]  /*0810*/  ISETP.GE.U32.AND P0, PT, R16, UR4, PT ;  /* 0x0000000410007c0c */ /* 0x000fe2000bf06070 */
[----:B------:R-:W-:Y:S02]  /*0820*/  IMAD.MOV.U32 R23, RZ, RZ, -0x1 ;  /* 0xffffffffff177424 */ /* 0x000fe400078e00ff */
[----:B------:R-:W-:Y:S01]  /*0830*/  IMAD.MOV.U32 R22, RZ, RZ, -0x1 ;  /* 0xffffffffff167424 */ /* 0x000fe200078e00ff */
[----:B------:R-:W-:-:S13]  /*0840*/  ISETP.GE.U32.AND.EX P0, PT, R17, UR5, PT, P0 ;  /* 0x0000000511007c0c */ /* 0x000fda000bf06100 */
[----:B------:R-:W-:Y:S05]  /*0850*/  @P0 BRA `(.L_x_5) ;  /* 0x0000000400580947 */ /* 0x000fea0003800000 */
[----:B------:R-:W0:Y:S01]  /*0860*/  LDC.64 R14, c[0x0][0x628] ;  /* 0x00018a00ff0e7b82 */ /* 0x000e220000000a00 */
[----:B------:R-:W-:Y:S02]  /*0870*/  IMAD.MOV.U32 R6, RZ, RZ, R16 ;  /* 0x000000ffff067224 */ /* 0x000fe400078e0010 */
[----:B------:R-:W-:-:S05]  /*0880*/  IMAD.MOV.U32 R7, RZ, RZ, R17 ;  /* 0x000000ffff077224 */ /* 0x000fca00078e0011 */
[----:B------:R-:W1:Y:S08]  /*0890*/  LDC R0, c[0x0][0x630] ;  /* 0x00018c00ff007b82 */ /* 0x000e700000000800 */
[----:B------:R-:W2:Y:S01]  /*08a0*/  LDC.64 R20, c[0x0][0x620] ;  /* 0x00018800ff147b82 */ /* 0x000ea20000000a00 */
[----:B0-----:R-:W-:-:S04]  /*08b0*/  ISETP.NE.U32.AND P0, PT, R14, RZ, PT ;  /* 0x000000ff0e00720c */ /* 0x001fc80003f05070 */
[----:B------:R-:W-:-:S13]  /*08c0*/  ISETP.NE.AND.EX P0, PT, R15, RZ, PT, P0 ;  /* 0x000000ff0f00720c */ /* 0x000fda0003f05300 */
[----:B-12---:R-:W-:Y:S05]  /*08d0*/  @!P0 BRA `(.L_x_6) ;  /* 0x0000000000288947 */ /* 0x006fea0003800000 */
[----:B------:R-:W0:Y:S02]  /*08e0*/  LDC R11, c[0x0][0x634] ;  /* 0x00018d00ff0b7b82 */ /* 0x000e240000000800 */
[----:B0-----:R-:W-:-:S05]  /*08f0*/  IADD3 R11, P0, R16, R11, RZ ;  /* 0x0000000b100b7210 */ /* 0x001fca0007f1e0ff */
[----:B------:R-:W-:-:S04]  /*0900*/  IMAD.X R13, RZ, RZ, R17, P0 ;  /* 0x000000ffff0d7224 */ /* 0x000fc800000e0611 */
[----:B------:R-:W-:-:S04]  /*0910*/  IMAD.WIDE.U32 R6, R13, R14, RZ ;  /* 0x0000000e0d067225 */ /* 0x000fc800078e00ff */
[----:B------:R-:W-:-:S04]  /*0920*/  IMAD.WIDE.U32 R8, P0, R11, R15, R6 ;  /* 0x0000000f0b087225 */ /* 0x000fc80007800006 */
[----:B------:R-:W-:-:S04]  /*0930*/  IMAD.WIDE.U32 R6, R11, R14, RZ ;  /* 0x0000000e0b067225 */ /* 0x000fc800078e00ff */
[----:B------:R-:W-:Y:S01]  /*0940*/  IMAD.X R11, RZ, RZ, RZ, P0 ;  /* 0x000000ffff0b7224 */ /* 0x000fe200000e06ff */
[----:B------:R-:W-:Y:S01]  /*0950*/  IADD3 RZ, P0, R7, R8, RZ ;  /* 0x0000000807ff7210 */ /* 0x000fe20007f1e0ff */
[----:B------:R-:W-:-:S04]  /*0960*/  IMAD.MOV.U32 R10, RZ, RZ, R9 ;  /* 0x000000ffff0a7224 */ /* 0x000fc800078e0009 */
[----:B------:R-:W-:-:S08]  /*0970*/  IMAD.WIDE.U32.X R6, R13, R15, R10, P0 ;  /* 0x0000000f0d067225 */ /* 0x000fd000000e040a */
.L_x_6:
[-CC-:B------:R-:W-:Y:S01]  /*0980*/  SHF.R.U64 R25, R6, R0.reuse, R7.reuse ;  /* 0x0000000006197219 */ /* 0x180fe20000001207 */
[----:B------:R-:W0:Y:S01]  /*0990*/  LDC R10, c[0x0][0x618] ;  /* 0x00018600ff0a7b82 */ /* 0x000e220000000800 */
[----:B------:R-:W-:Y:S01]  /*09a0*/  SHF.R.U32.HI R5, RZ, R0, R7 ;  /* 0x00000000ff057219 */ /* 0x000fe20000011607 */
[----:B------:R-:W-:Y:S01]  /*09b0*/  ULDC UR4, c[0x0][0x150] ;  /* 0x0000540000047ab9 */ /* 0x000fe20000000800 */
[----:B------:R-:W-:Y:S02]  /*09c0*/  IADD3 R9, P0, RZ, -R25, RZ ;  /* 0x80000019ff097210 */ /* 0x000fe40007f1e0ff */
[----:B------:R-:W-:-:S03]  /*09d0*/  I2FP.F32.U32 R0, R4 ;  /* 0x0000000400007245 */ /* 0x000fc60000201000 */
[----:B------:R-:W1:Y:S01]  /*09e0*/  LDC.64 R26, c[0x0][0x640] ;  /* 0x00019000ff1a7b82 */ /* 0x000e620000000a00 */
[----:B------:R-:W-:Y:S02]  /*09f0*/  IMAD.X R11, RZ, RZ, ~R5, P0 ;  /* 0x000000ffff0b7224 */ /* 0x000fe400000e0e05 */
[----:B------:R-:W-:Y:S01]  /*0a00*/  FMUL R0, R0, UR4 ;  /* 0x0000000400007c20 */ /* 0x000fe20008400000 */
[----:B------:R-:W-:Y:S01]  /*0a10*/  IMAD.WIDE.U32 R6, R9, R20, R16 ;  /* 0x0000001409067225 */ /* 0x000fe200078e0010 */
[----:B------:R-:W-:-:S03]  /*0a20*/  ULDC UR4, c[0x0][0x154] ;  /* 0x0000550000047ab9 */ /* 0x000fc60000000800 */
[----:B------:R-:W-:Y:S01]  /*0a30*/  IMAD R8, R11, R20, RZ ;  /* 0x000000140b087224 */ /* 0x000fe200078e02ff */
[----:B------:R-:W2:Y:S01]  /*0a40*/  LDC R5, c[0x0][0x144] ;  /* 0x00005100ff057b82 */ /* 0x000ea20000000800 */
[----:B------:R-:W3:Y:S02]  /*0a50*/  F2I.U32.TRUNC.NTZ R0, R0 ;  /* 0x0000000000007305 */ /* 0x000ee4000020f000 */
[----:B------:R-:W-:-:S04]  /*0a60*/  IMAD R9, R9, R21, R8 ;  /* 0x0000001509097224 */ /* 0x000fc800078e0208 */
[----:B------:R-:W-:Y:S01]  /*0a70*/  IMAD.IADD R7, R7, 0x1, R9 ;  /* 0x0000000107077824 */ /* 0x000fe200078e0209 */
[----:B------:R-:W4:Y:S01]  /*0a80*/  LDC R12, c[0x0][0x608] ;  /* 0x00018200ff0c7b82 */ /* 0x000f220000000800 */
[----:B------:R-:W-:-:S03]  /*0a90*/  IMAD.MOV.U32 R9, RZ, RZ, -0x1 ;  /* 0xffffffffff097424 */ /* 0x000fc600078e00ff */
[-CC-:B0-----:R-:W-:Y:S02]  /*0aa0*/  SHF.R.U64 R20, R6, R10.reuse, R7.reuse ;  /* 0x0000000a06147219 */ /* 0x181fe40000001207 */
[----:B------:R-:W-:Y:S02]  /*0ab0*/  I2FP.F32.U32 R6, R3 ;  /* 0x0000000300067245 */ /* 0x000fe40000201000 */
[----:B------:R-:W0:Y:S01]  /*0ac0*/  LDC R24, c[0x0][0x658] ;  /* 0x00019600ff187b82 */ /* 0x000e220000000800 */
[----:B-1----:R-:W-:Y:S01]  /*0ad0*/  ISETP.NE.U32.AND P0, PT, R26, RZ, PT ;  /* 0x000000ff1a00720c */ /* 0x002fe20003f05070 */
[----:B---3--:R-:W-:Y:S01]  /*0ae0*/  IMAD.MOV R8, RZ, RZ, -R0 ;  /* 0x000000ffff087224 */ /* 0x008fe200078e0a00 */
[----:B------:R-:W-:Y:S01]  /*0af0*/  SHF.R.U32.HI R7, RZ, R10, R7 ;  /* 0x0000000aff077219 */ /* 0x000fe20000011607 */
[----:B------:R-:W-:Y:S01]  /*0b00*/  FMUL R6, R6, UR4 ;  /* 0x0000000406067c20 */ /* 0x000fe20008400000 */
[----:B------:R-:W-:-:S03]  /*0b10*/  ISETP.NE.AND.EX P0, PT, R27, RZ, PT, P0 ;  /* 0x000000ff1b00720c */ /* 0x000fc60003f05300 */
[----:B------:R-:W1:Y:S01]  /*0b20*/  LDC R14, c[0x0][0x148] ;  /* 0x00005200ff0e7b82 */ /* 0x000e620000000800 */
[----:B--2---:R-:W-:-:S07]  /*0b30*/  IMAD R0, R5, R8, R4 ;  /* 0x0000000805007224 */ /* 0x004fce00078e0204 */
[----:B------:R-:W2:Y:S01]  /*0b40*/  LDC R22, c[0x0][0x600] ;  /* 0x00018000ff167b82 */ /* 0x000ea20000000800 */
[-CC-:B----4-:R-:W-:Y:S02]  /*0b50*/  SHF.R.U64 R28, R20, R12.reuse, R7.reuse ;  /* 0x0000000c141c7219 */ /* 0x190fe40000001207 */
[----:B------:R-:W-:Y:S01]  /*0b60*/  SHF.R.U32.HI R5, RZ, R12, R7 ;  /* 0x0000000cff057219 */ /* 0x000fe20000011607 */
[----:B------:R-:W-:Y:S01]  /*0b70*/  IMAD.MOV.U32 R7, RZ, RZ, 0x1 ;  /* 0x00000001ff077424 */ /* 0x000fe200078e00ff */
[----:B------:R3:W4:Y:S03]  /*0b80*/  F2I.U32.TRUNC.NTZ R12, R6 ;  /* 0x00000006000c7305 */ /* 0x000726000020f000 */
[----:B------:R-:W1:Y:S01]  /*0b90*/  LDC R15, c[0x0][0x648] ;  /* 0x00019200ff0f7b82 */ /* 0x000e620000000800 */
[-C--:B0-----:R-:W-:Y:S02]  /*0ba0*/  SHF.L.U32 R4, R9, R24.reuse, RZ ;  /* 0x0000001809047219 */ /* 0x081fe400000006ff */
[----:B------:R-:W-:-:S02]  /*0bb0*/  SHF.R.U64 R30, R28, R24, R5 ;  /* 0x000000181c1e7219 */ /* 0x000fc40000001205 */
[----:B------:R-:W-:Y:S02]  /*0bc0*/  LOP3.LUT R11, RZ, R4, RZ, 0x33, !PT ;  /* 0x00000004ff0b7212 */ /* 0x000fe400078e33ff */
[-C--:B------:R-:W-:Y:S01]  /*0bd0*/  SHF.R.U32.HI R5, RZ, R24.reuse, R5 ;  /* 0x00000018ff057219 */ /* 0x080fe20000011605 */
[----:B------:R-:W0:Y:S01]  /*0be0*/  LDC R21, c[0x0][0x638] ;  /* 0x00018e00ff157b82 */ /* 0x000e220000000800 */
[----:B------:R-:W-:Y:S01]  /*0bf0*/  SHF.L.U32 R10, R7, R24, RZ ;  /* 0x00000018070a7219 */ /* 0x000fe200000006ff */
[----:B------:R-:W-:-:S06]  /*0c00*/  IMAD.MOV.U32 R4, RZ, RZ, R30 ;  /* 0x000000ffff047224 */ /* 0x000fcc00078e001e */
[----:B------:R-:W0:Y:S01]  /*0c10*/  LDC R152, c[0x0][0x610] ;  /* 0x00018400ff987b82 */ /* 0x000e220000000800 */
[----:B---34-:R-:W-:Y:S05]  /*0c20*/  @!P0 BRA `(.L_x_7) ;  /* 0x0000000000288947 */ /* 0x018fea0003800000 */
[----:B------:R-:W3:Y:S02]  /*0c30*/  LDC R9, c[0x0][0x64c] ;  /* 0x00019300ff097b82 */ /* 0x000ee40000000800 */
[----:B---3--:R-:W-:-:S05]  /*0c40*/  IADD3 R9, P0, R30, R9, RZ ;  /* 0x000000091e097210 */ /* 0x008fca0007f1e0ff */
        /* <DEDUP_REMOVED lines=8> */
.L_x_7:
[----:B-1----:R-:W-:Y:S01]  /*0cd0*/  SHF.R.U64 R4, R4, R15, R5 ;  /* 0x0000000f04047219 */ /* 0x002fe20000001205 */
[----:B--2---:R-:W-:Y:S01]  /*0ce0*/  VIADD R5, R22, 0xffffffff ;  /* 0xffffffff16057836 */ /* 0x004fe20000000000 */
[----:B------:R-:W-:Y:S01]  /*0cf0*/  LOP3.LUT R11, R28, R11, RZ, 0xc0, !PT ;  /* 0x0000000b1c0b7212 */ /* 0x000fe200078ec0ff */
[----:B------:R-:W-:Y:S02]  /*0d00*/  IMAD.MOV R12, RZ, RZ, -R12 ;  /* 0x000000ffff0c7224 */ /* 0x000fe400078e0a0c */
[----:B------:R-:W-:Y:S01]  /*0d10*/  IMAD.MOV R6, RZ, RZ, -R4 ;  /* 0x000000ffff067224 */ /* 0x000fe200078e0a04 */
[----:B------:R-:W-:Y:S01]  /*0d20*/  LOP3.LUT R5, R20, R5, RZ, 0xc0, !PT ;  /* 0x0000000514057212 */ /* 0x000fe200078ec0ff */
[----:B------:R-:W-:Y:S02]  /*0d30*/  @P3 IMAD R0, R14, R12, R3 ;  /* 0x0000000c0e003224 */ /* 0x000fe400078e0203 */
[----:B------:R-:W-:Y:S02]  /*0d40*/  IMAD R11, R10, R4, R11 ;  /* 0x000000040a0b7224 */ /* 0x000fe400078e020b */
[----:B0-----:R-:W-:-:S02]  /*0d50*/  IMAD R3, R6, R21, R30 ;  /* 0x0000001506037224 */ /* 0x001fc400078e021e */
[----:B------:R-:W-:Y:S02]  /*0d60*/  IMAD R152, R11, R152, R0 ;  /* 0x000000980b987224 */ /* 0x000fe400078e0200 */
[----:B------:R-:W-:Y:S02]  /*0d70*/  IMAD R3, R3, R22, R5 ;  /* 0x0000001603037224 */ /* 0x000fe400078e0205 */
[----:B------:R-:W-:Y:S02]  /*0d80*/  IMAD.MOV.U32 R0, RZ, RZ, 0x1 ;  /* 0x00000001ff007424 */ /* 0x000fe400078e00ff */
[----:B------:R-:W-:Y:S01]  /*0d90*/  IMAD.MOV.U32 R22, RZ, RZ, R25 ;  /* 0x000000ffff167224 */ /* 0x000fe200078e0019 */
[----:B------:R-:W-:Y:S02]  /*0da0*/  SEL R23, R3, R152, !P3 ;  /* 0x0000009803177207 */ /* 0x000fe40005800000 */
[----:B------:R-:W-:-:S07]  /*0db0*/  SEL R152, R152, R3, !P3 ;  /* 0x0000000398987207 */ /* 0x000fce0005800000 */
.L_x_5:
[----:B------:R-:W-:-:S08]  /*0dc0*/  NOP ;  /* 0x0000000000007918 */ /* 0x000fd00000000000 */
[----:B------:R-:W0:Y:S02]  /*0dd0*/  USETMAXREG.TRY_ALLOC.CTAPOOL UP0, 0xe8 ;  /* 0x000000e8000079c8 */ /* 0x000e240008000600 */
[----:B0-----:R-:W-:-:S13]  /*0de0*/  PLOP3.LUT P0, PT, PT, PT, UP0, 0x80, 0x0 ;  /* 0x000000000000781c */ /* 0x001fda0003f0f008 */
[----:B------:R-:W-:Y:S05]  /*0df0*/  @!P0 BRA `(.L_x_5) ;  /* 0xfffffffc00f08947 */ /* 0x000fea000383ffff */
[----:B------:R-:W-:Y:S01]  /*0e00*/  ULDC.64 UR4, c[0x0][0x598] ;  /* 0x0001660000047ab9 */ /* 0x000fe20000000a00 */
[----:B------:R-:W-:Y:S01]  /*0e10*/  ULDC.64 UR36, c[0x0][0x208] ;  /* 0x0000820000247ab9 */ /* 0x000fe20000000a00 */
[----:B------:R-:W-:-:S04]  /*0e20*/  ISETP.NE.U32.AND P0, PT, RZ, UR4, PT ;  /* 0x00000004ff007c0c */ /* 0x000fc8000bf05070 */
[----:B------:R-:W-:-:S13]  /*0e30*/  ISETP.NE.AND.EX P0, PT, RZ, UR5, PT, P0 ;  /* 0x00000005ff007c0c */ /* 0x000fda000bf05300 */
[----:B------:R-:W-:Y:S05]  /*0e40*/  @!P0 BRA `(.L_x_8) ;  /* 0x00000000001c8947 */ /* 0x000fea0003800000 */
[----:B------:R-:W0:Y:S02]  /*0e50*/  LDC.64 R4, c[0x0][0x598] ;  /* 0x00016600ff047b82 */ /* 0x000e240000000a00 */
[----:B0-----:R-:W2:Y:S02]  /*0e60*/  LDG.E.64 R4, desc[UR36][R4.64] ;  /* 0x0000002404047981 */ /* 0x001ea4000c1e1b00 */
[----:B--2---:R-:W-:-:S04]  /*0e70*/  ISETP.NE.U32.AND P0, PT, R4, RZ, PT ;  /* 0x000000ff0400720c */ /* 0x004fc80003f05070 */
[----:B------:R-:W-:-:S13]  /*0e80*/  ISETP.NE.AND.EX P0, PT, R5, RZ, PT, P0 ;  /* 0x000000ff0500720c */ /* 0x000fda0003f05300 */
[----:B------:R-:W-:Y:S05]  /*0e90*/  @!P0 BRA `(.L_x_8) ;  /* 0x0000000000088947 */ /* 0x000fea0003800000 */
[----:B------:R0:W5:Y:S01]  /*0ea0*/  LD.E R153, desc[UR36][R4.64] ;  /* 0x0000002404997980 */ /* 0x000162000c101900 */
[----:B------:R-:W-:Y:S05]  /*0eb0*/  BRA `(.L_x_9) ;  /* 0x0000000000247947 */ /* 0x000fea0003800000 */
.L_x_8:
[----:B------:R-:W-:Y:S02]  /*0ec0*/  ULDC.64 UR4, c[0x0][0x588] ;  /* 0x0001620000047ab9 */ /* 0x000fe40000000a00 */
[----:B------:R-:W-:-:S04]  /*0ed0*/  ISETP.NE.U32.AND P0, PT, RZ, UR4, PT ;  /* 0x00000004ff007c0c */ /* 0x000fc8000bf05070 */
[----:B------:R-:W-:-:S13]  /*0ee0*/  ISETP.NE.AND.EX P0, PT, RZ, UR5, PT, P0 ;  /* 0x00000005ff007c0c */ /* 0x000fda000bf05300 */
[----:B------:R-:W-:Y:S05]  /*0ef0*/  @!P0 BRA `(.L_x_10) ;  /* 0x00000000000c8947 */ /* 0x000fea0003800000 */
[----:B------:R-:W0:Y:S02]  /*0f00*/  LDC.64 R4, c[0x0][0x588] ;  /* 0x00016200ff047b82 */ /* 0x000e240000000a00 */
[----:B0-----:R1:W5:Y:S01]  /*0f10*/  LDG.E R153, desc[UR36][R4.64] ;  /* 0x0000002404997981 */ /* 0x001362000c1e1900 */
[----:B------:R-:W-:Y:S05]  /*0f20*/  BRA `(.L_x_9) ;  /* 0x0000000000087947 */ /* 0x000fea0003800000 */
.L_x_10:
[----:B------:R-:W-:Y:S02]  /*0f30*/  ULDC UR4, c[0x0][0x580] ;  /* 0x0001600000047ab9 */ /* 0x000fe40000000800 */
[----:B------:R-:W-:-:S07]  /*0f40*/  IMAD.U32 R153, RZ, RZ, UR4 ;  /* 0x00000004ff997e24 */ /* 0x000fce000f8e00ff */
.L_x_9:
[----:B------:R-:W-:Y:S02]  /*0f50*/  ULDC.64 UR4, c[0x0][0x5a0] ;  /* 0x0001680000047ab9 */ /* 0x000fe40000000a00 */
[----:B------:R-:W-:-:S04]  /*0f60*/  ISETP.NE.U32.AND P0, PT, RZ, UR4, PT ;  /* 0x00000004ff007c0c */ /* 0x000fc8000bf05070 */
[----:B------:R-:W-:-:S13]  /*0f70*/  ISETP.NE.AND.EX P0, PT, RZ, UR5, PT, P0 ;  /* 0x00000005ff007c0c */ /* 0x000fda000bf05300 */
[----:B------:R-:W-:Y:S05]  /*0f80*/  @!P0 BRA `(.L_x_11) ;  /* 0x00000000001c8947 */ /* 0x000fea0003800000 */
[----:B01----:R-:W0:Y:S02]  /*0f90*/  LDC.64 R4, c[0x0][0x5a0] ;  /* 0x00016800ff047b82 */ /* 0x003e240000000a00 */
[----:B0-----:R-:W2:Y:S02]  /*0fa0*/  LDG.E.64 R4, desc[UR36][R4.64] ;  /* 0x0000002404047981 */ /* 0x001ea4000c1e1b00 */
[----:B--2---:R-:W-:-:S04]  /*0fb0*/  ISETP.NE.U32.AND P0, PT, R4, RZ, PT ;  /* 0x000000ff0400720c */ /* 0x004fc80003f05070 */
[----:B------:R-:W-:-:S13]  /*0fc0*/  ISETP.NE.AND.EX P0, PT, R5, RZ, PT, P0 ;  /* 0x000000ff0500720c */ /* 0x000fda0003f05300 */
[----:B------:R-:W-:Y:S05]  /*0fd0*/  @!P0 BRA `(.L_x_11) ;  /* 0x0000000000088947 */ /* 0x000fea0003800000 */
[----:B------:R0:W5:Y:S01]  /*0fe0*/  LD.E R154, desc[UR36][R4.64] ;  /* 0x00000024049a7980 */ /* 0x000162000c101900 */
[----:B------:R-:W-:Y:S05]  /*0ff0*/  BRA `(.L_x_12) ;  /* 0x0000000000247947 */ /* 0x000fea0003800000 */
.L_x_11:
[----:B------:R-:W-:Y:S02]  /*1000*/  ULDC.64 UR4, c[0x0][0x590] ;  /* 0x0001640000047ab9 */ /* 0x000fe40000000a00 */
[----:B------:R-:W-:-:S04]  /*1010*/  ISETP.NE.U32.AND P0, PT, RZ, UR4, PT ;  /* 0x00000004ff007c0c */ /* 0x000fc8000bf05070 */
[----:B------:R-:W-:-:S13]  /*1020*/  ISETP.NE.AND.EX P0, PT, RZ, UR5, PT, P0 ;  /* 0x00000005ff007c0c */ /* 0x000fda000bf05300 */
[----:B------:R-:W-:Y:S05]  /*1030*/  @!P0 BRA `(.L_x_13) ;  /* 0x00000000000c8947 */ /* 0x000fea0003800000 */
[----:B------:R-:W2:Y:S02]  /*1040*/  LDC.64 R154, c[0x0][0x590] ;  /* 0x00016400ff9a7b82 */ /* 0x000ea40000000a00 */
[----:B--2---:R2:W5:Y:S01]  /*1050*/  LDG.E R154, desc[UR36][R154.64] ;  /* 0x000000249a9a7981 */ /* 0x004562000c1e1900 */
[----:B------:R-:W-:Y:S05]  /*1060*/  BRA `(.L_x_12) ;  /* 0x0000000000087947 */ /* 0x000fea0003800000 */
.L_x_13:
[----:B------:R-:W-:Y:S02]  /*1070*/  ULDC UR4, c[0x0][0x584] ;  /* 0x0001610000047ab9 */ /* 0x000fe40000000800 */
[----:B------:R-:W-:-:S07]  /*1080*/  IMAD.U32 R154, RZ, RZ, UR4 ;  /* 0x00000004ff9a7e24 */ /* 0x000fce000f8e00ff */
.L_x_12:
[----:B------:R-:W-:-:S13]  /*1090*/  LOP3.LUT P0, RZ, R0, 0xff, RZ, 0xc0, !PT ;  /* 0x000000ff00ff7812 */ /* 0x000fda000780c0ff */
[----:B------:R-:W-:Y:S05]  /*10a0*/  @!P0 EXIT ;  /* 0x000000000000894d */ /* 0x000fea0003800000 */
[----:B------:R-:W-:Y:S01]  /*10b0*/  ULDC UR4, c[0x0][0x28c] ;  /* 0x0000a30000047ab9 */ /* 0x000fe20000000800 */
[----:B------:R-:W-:Y:S01]  /*10c0*/  UMOV UR38, URZ ;  /* 0x0000003f00267c82 */ /* 0x000fe20008000000 */
[----:B------:R-:W-:Y:S01]  /*10d0*/  UIADD3 UR4, UR4, 0x1f, URZ ;  /* 0x0000001f04047890 */ /* 0x000fe2000fffe03f */
[----:B------:R-:W-:-:S03]  /*10e0*/  UMOV UR39, URZ ;  /* 0x0000003f00277c82 */ /* 0x000fc60008000000 */
[----:B------:R-:W-:-:S04]  /*10f0*/  USHF.R.S32.HI UR5, URZ, 0x1f, UR4 ;  /* 0x0000001f3f057899 */ /* 0x000fc80008011404 */
[----:B------:R-:W-:-:S04]  /*1100*/  ULEA.HI UR5, UR5, UR4, URZ, 0x5 ;  /* 0x0000000405057291 */ /* 0x000fc8000f8f283f */
[----:B------:R-:W-:-:S12]  /*1110*/  USHF.R.S32.HI UR40, URZ, 0x5, UR5 ;  /* 0x000000053f287899 */ /* 0x000fd80008011405 */
.L_x_291:
[----:B------:R-:W-:Y:S01]  /*1120*/  LOP3.LUT R0, R18, 0x80, RZ, 0xc0, !PT ;  /* 0x0000008012007812 */ /* 0x000fe200078ec0ff */
[----:B------:R-:W3:Y:S01]  /*1130*/  S2UR UR7, SR_CgaCtaId ;  /* 0x00000000000779c3 */ /* 0x000ee20000008800 */
[----:B------:R-:W-:Y:S02]  /*1140*/  UMOV UR6, 0x400 ;  /* 0x0000040000067882 */ /* 0x000fe40000000000 */
[----:B------:R-:W-:-:S06]  /*1150*/  SHF.R.U32.HI R0, RZ, 0x7, R0 ;  /* 0x00000007ff007819 */ /* 0x000fcc0000011600 */
[----:B----4-:R-:W4:Y:S01]  /*1160*/  SHFL.IDX PT, R0, R0, RZ, 0x1f ;  /* 0x00001fff00007589 */ /* 0x010f2200000e0000 */
[----:B---3--:R-:W-:Y:S01]  /*1170*/  ULEA UR6, UR7, UR6, 0x18 ;  /* 0x0000000607067291 */ /* 0x008fe2000f8ec03f */
[----:B----4-:R-:W-:-:S13]  /*1180*/  R2UR UR4, R0 ;  /* 0x00000000000472ca */ /* 0x010fda00000e0000 */
[----:B------:R-:W-:-:S04]  /*1190*/  ULEA.HI UR5, UR4, UR4, URZ, 0x1 ;  /* 0x0000000404057291 */ /* 0x000fc8000f8f083f */
[----:B------:R-:W-:-:S04]  /*11a0*/  ULOP3.LUT UR5, UR5, 0x1ffffe, URZ, 0xc0, !UPT ;  /* 0x001ffffe05057892 */ /* 0x000fc8000f8ec03f */
[----:B------:R-:W-:-:S03]  /*11b0*/  UIADD3 UR5, UR4, -UR5, URZ ;  /* 0x8000000504057290 */ /* 0x000fc6000fffe03f */
[----:B------:R-:W-:Y:S01]  /*11c0*/  ULDC UR4, c[0x0][0x28c] ;  /* 0x0000a30000047ab9 */ /* 0x000fe20000000800 */
[----:B------:R-:W-:Y:S01]  /*11d0*/  ULEA UR5, UR5, UR6, 0xb ;  /* 0x0000000605057291 */ /* 0x000fe2000f8e583f */
[----:B------:R-:W-:-:S03]  /*11e0*/  ISETP.LT.AND P0, PT, RZ, UR4, PT ;  /* 0x00000004ff007c0c */ /* 0x000fc6000bf01270 */
[----:B------:R-:W-:-:S04]  /*11f0*/  UIADD3 UR5, UR5, 0x200, URZ ;  /* 0x0000020005057890 */ /* 0x000fc8000fffe03f */
[----:B------:R-:W-:-:S04]  /*1200*/  USHF.R.U32.HI UR5, URZ, 0x4, UR5 ;  /* 0x000000043f057899 */ /* 0x000fc80008011605 */
[----:B------:R-:W-:-:S04]  /*1210*/  ULOP3.LUT UR5, UR5, 0x3fff, URZ, 0xc0, !UPT ;  /* 0x00003fff05057892 */ /* 0x000fc8000f8ec03f */
[----:B------:R-:W-:Y:S01]  /*1220*/  ULOP3.LUT UR41, UR5, 0x10000, URZ, 0xfc, !UPT ;  /* 0x0001000005297892 */ /* 0x000fe2000f8efc3f */
[----:B01----:R-:W-:Y:S11]  /*1230*/  @P0 BRA `(.L_x_14) ;  /* 0x0000000000400947 */ /* 0x003ff60003800000 */
[----:B------:R-:W-:Y:S01]  /*1240*/  MOV R0, 0x0 ;  /* 0x0000000000007802 */ /* 0x000fe20000000f00 */
[----:B------:R-:W-:Y:S01]  /*1250*/  ULDC.64 UR4, c[0x4][0x68] ;  /* 0x01001a0000047ab9 */ /* 0x000fe20000000a00 */
[----:B------:R-:W-:Y:S01]  /*1260*/  ULDC.64 UR6, c[0x4][0x8] ;  /* 0x0100020000067ab9 */ /* 0x000fe20000000a00 */
[----:B01----:R-:W-:Y:S01]  /*1270*/  IMAD.U32 R4, RZ, RZ, UR4 ;  /* 0x00000004ff047e24 */ /* 0x003fe2000f8e00ff */
[----:B------:R0:W1:Y:S01]  /*1280*/  LDC.64 R14, c[0x4][R0] ;  /* 0x01000000000e7b82 */ /* 0x0000620000000a00 */
[----:B------:R-:W-:Y:S01]  /*1290*/  IMAD.U32 R5, RZ, RZ, UR5 ;  /* 0x00000005ff057e24 */ /* 0x000fe2000f8e00ff */
[----:B------:R-:W-:Y:S01]  /*12a0*/  ULDC.64 UR4, c[0x4][0x70] ;  /* 0x01001c0000047ab9 */ /* 0x000fe20000000a00 */
[----:B------:R-:W-:Y:S02]  /*12b0*/  IMAD.U32 R10, RZ, RZ, UR6 ;  /* 0x00000006ff0a7e24 */ /* 0x000fe4000f8e00ff */
[----:B------:R-:W-:Y:S02]  /*12c0*/  IMAD.U32 R6, RZ, RZ, UR4 ;  /* 0x00000004ff067e24 */ /* 0x000fe4000f8e00ff */
[----:B------:R-:W-:-:S02]  /*12d0*/  IMAD.U32 R7, RZ, RZ, UR5 ;  /* 0x00000005ff077e24 */ /* 0x000fc4000f8e00ff */
[----:B------:R-:W-:Y:S02]  /*12e0*/  IMAD.U32 R11, RZ, RZ, UR7 ;  /* 0x00000007ff0b7e24 */ /* 0x000fe4000f8e00ff */
[----:B------:R-:W-:Y:S02]  /*12f0*/  IMAD.MOV.U32 R8, RZ, RZ, 0x1e1 ;  /* 0x000001e1ff087424 */ /* 0x000fe400078e00ff */
[----:B------:R-:W-:Y:S02]  /*1300*/  IMAD.MOV.U32 R12, RZ, RZ, 0x1 ;  /* 0x00000001ff0c7424 */ /* 0x000fe400078e00ff */
[----:B0-----:R-:W-:-:S07]  /*1310*/  IMAD.MOV.U32 R13, RZ, RZ, RZ ;  /* 0x000000ffff0d7224 */ /* 0x001fce00078e00ff */
[----:B------:R-:W-:-:S07]  /*1320*/  LEPC R20, `(.L_x_14) ;  /* 0x000000001014794e */ /* 0x000fce0000000000 */
[----:B-12--5:R-:W-:Y:S05]  /*1330*/  CALL.ABS.NOINC R14 ;  /* 0x000000000e007343 */ /* 0x026fea0003c00000 */
.L_x_14:
[----:B------:R-:W-:-:S04]  /*1340*/  LOP3.LUT R0, R19, 0x1, RZ, 0xfc, !PT ;  /* 0x0000000113007812 */ /* 0x000fc800078efcff */
[----:B------:R-:W-:-:S13]  /*1350*/  ISETP.NE.AND P0, PT, R0, 0x3, PT ;  /* 0x000000030000780c */ /* 0x000fda0003f05270 */
[----:B------:R-:W-:Y:S05]  /*1360*/  @!P0 BRA `(.L_x_15) ;  /* 0x0000000000048947 */ /* 0x000fea0003800000 */
[----:B------:R-:W-:Y:S01]  /*1370*/  BPT.TRAP 0x1 ;  /* 0x000000040000795c */ /* 0x000fe20000300000 */
.L_x_15:
[----:B------:R-:W3:Y:S01]  /*1380*/  S2UR UR5, SR_CgaCtaId ;  /* 0x00000000000579c3 */ /* 0x000ee20000008800 */
[----:B------:R-:W-:Y:S01]  /*1390*/  UMOV UR4, 0x400 ;  /* 0x0000040000047882 */ /* 0x000fe20000000000 */
[----:B------:R-:W-:Y:S02]  /*13a0*/  IMAD.U32 R0, RZ, RZ, UR38 ;  /* 0x00000026ff007e24 */ /* 0x000fe4000f8e00ff */
[----:B------:R-:W-:-:S03]  /*13b0*/  IMAD.U32 R3, RZ, RZ, UR39 ;  /* 0x00000027ff037e24 */ /* 0x000fc6000f8e00ff */
[----:B------:R-:W-:Y:S01]  /*13c0*/  SHF.L.U32 R0, R0, 0x1f, RZ ;  /* 0x0000001f00007819 */ /* 0x000fe200000006ff */
[----:B---3--:R-:W-:-:S06]  /*13d0*/  ULEA UR4, UR5, UR4, 0x18 ;  /* 0x0000000405047291 */ /* 0x008fcc000f8ec03f */
[----:B------:R-:W-:-:S04]  /*13e0*/  IMAD.U32 R6, RZ, RZ, UR4 ;  /* 0x00000004ff067e24 */ /* 0x000fc8000f8e00ff */
[----:B------:R-:W-:-:S04]  /*13f0*/  IMAD R3, R3, 0x8, R6 ;  /* 0x0000000803037824 */ /* 0x000fc800078e0206 */
[----:B------:R3:W4:Y:S01]  /*1400*/  SYNCS.PHASECHK.TRANS64.TRYWAIT P1, [R3+URZ], R0 ;  /* 0x00000000030075a7 */ /* 0x000722000802017f */
[----:B------:R-:W-:Y:S05]  /*1410*/  @!P0 BRA `(.L_x_16) ;  /* 0x0000000000048947 */ /* 0x000fea0003800000 */
[----:B------:R-:W-:Y:S01]  /*1420*/  BPT.TRAP 0x1 ;  /* 0x000000040000795c */ /* 0x000fe20000300000 */
.L_x_16:
[----:B----4-:R-:W-:Y:S05]  /*1430*/  @P1 BRA `(.L_x_17) ;  /* 0x0000000000081947 */ /* 0x010fea0003800000 */
[----:B------:R-:W4:Y:S02]  /*1440*/  SYNCS.PHASECHK.TRANS64.TRYWAIT P1, [R3+URZ], R0 ;  /* 0x00000000030075a7 */ /* 0x000f24000802017f */
[----:B----4-:R-:W-:Y:S05]  /*1450*/  @!P1 BRA `(.L_x_18) ;  /* 0x0000009000509947 */ /* 0x010fea0003800000 */
.L_x_17:
[----:B------:R-:W-:-:S04]  /*1460*/  UISETP.LT.AND UP0, UPT, UR40, 0x1, UPT ;  /* 0x000000012800788c */ /* 0x000fc8000bf01270 */
[----:B------:R-:W-:-:S06]  /*1470*/  USEL UR4, UR40, 0x1, UP0 ;  /* 0x0000000128047887 */ /* 0x000fcc0008000000 */
[----:B---34-:R-:W-:Y:S01]  /*1480*/  IMAD.U32 R0, RZ, RZ, UR4 ;  /* 0x00000004ff007e24 */ /* 0x018fe2000f8e00ff */
[----:B------:R-:W-:Y:S05]  /*1490*/  WARPSYNC.ALL ;  /* 0x0000000000007948 */ /* 0x000fea0003800000 */
[----:B------:R-:W-:-:S04]  /*14a0*/  IADD3 R0, -R0, UR40, RZ ;  /* 0x0000002800007c10 */ /* 0x000fc8000fffe1ff */
[----:B------:R-:W-:Y:S02]  /*14b0*/  ISETP.GE.AND P1, PT, R0, 0x1, PT ;  /* 0x000000010000780c */ /* 0x000fe40003f26270 */
[----:B------:R-:W-:Y:S01]  /*14c0*/  R2UR UR4, R6 ;  /* 0x00000000060472ca */ /* 0x000fe200000e0000 */
[----:B------:R-:W-:Y:S01]  /*14d0*/  WARPGROUP.ARRIVE ;  /* 0x00000000000079c5 */ /* 0x000fe20000000000 */
[----:B------:R-:W-:Y:S01]  /*14e0*/  UMOV UR5, 0xc0000010 ;  /* 0xc000001000057882 */ /* 0x000fe20000000000 */
[----:B------:R-:W-:-:S10]  /*14f0*/  UMOV UR7, 0xc0000010 ;  /* 0xc000001000077882 */ /* 0x000fd40000000000 */
[----:B------:R-:W-:-:S04]  /*1500*/  UIADD3 UR4, UR4, 0x24200, URZ ;  /* 0x0002420004047890 */ /* 0x000fc8000fffe03f */
[----:B------:R-:W-:-:S04]  /*1510*/  USHF.R.U32.HI UR4, URZ, 0x4, UR4 ;  /* 0x000000043f047899 */ /* 0x000fc80008011604 */
[----:B------:R-:W-:-:S04]  /*1520*/  ULOP3.LUT UR4, UR4, 0x3fff, URZ, 0xc0, !UPT ;  /* 0x00003fff04047892 */ /* 0x000fc8000f8ec03f */
[----:B------:R-:W-:Y:S02]  /*1530*/  ULOP3.LUT UR9, UR4, 0x10000, URZ, 0xfc, !UPT ;  /* 0x0001000004097892 */ /* 0x000fe4000f8efc3f */
[----:B------:R-:W-:Y:S02]  /*1540*/  ULEA UR4, UR39, UR41, 0x9 ;  /* 0x0000002927047291 */ /* 0x000fe4000f8e483f */
[----:B------:R-:W-:-:S09]  /*1550*/  ULEA UR6, UR39, UR9, 0x8 ;  /* 0x0000000927067291 */ /* 0x000fd2000f8e403f */
[----:B------:R-:W-:Y:S01]  /*1560*/  IGMMA.64x128x32.S8.S8 R88, gdesc[UR4], RZ, !UPT, gsb0 ;  /* 0x03600000045879f1 */ /* 0x000fe2000c0410ff */
[----:B------:R-:W-:Y:S01]  /*1570*/  UIADD3 UR4, UR4, 0x100, URZ ;  /* 0x0000010004047890 */ /* 0x000fe2000fffe03f */
[----:B------:R-:W-:Y:S01]  /*1580*/  UMOV UR5, 0xc0000010 ;  /* 0xc000001000057882 */ /* 0x000fe20000000000 */
[----:B------:R-:W-:Y:S02]  /*1590*/  WARPGROUP.DEPBAR.LE gsb0, 0x0 ;  /* 0x00008000000079c5 */ /* 0x000fe40000010000 */
[----:B------:R-:W-:-:S06]  /*15a0*/  WARPGROUP.ARRIVE ;  /* 0x00000000000079c5 */ /* 0x000fcc0000000000 */
[----:B------:R-:W-:Y:S03]  /*15b0*/  IGMMA.64x128x32.S8.S8 R24, gdesc[UR4], RZ, !UPT, gsb0 ;  /* 0x03600000041879f1 */ /* 0x000fe6000c0410ff */
[----:B------:R-:W-:Y:S02]  /*15c0*/  WARPGROUP.DEPBAR.LE gsb0, 0x0 ;  /* 0x00008000000079c5 */ /* 0x000fe40000010000 */
[----:B------:R-:W-:Y:S05]  /*15d0*/  @!P1 BRA `(.L_x_19) ;  /* 0x0000000000d89947 */ /* 0x000fea0003800000 */
[----:B------:R-:W-:Y:S02]  /*15e0*/  UIADD3 UR4, UR39, 0x1, URZ ;  /* 0x0000000127047890 */ /* 0x000fe4000fffe03f */
[----:B------:R-:W-:Y:S02]  /*15f0*/  IMAD.U32 R3, RZ, RZ, UR39 ;  /* 0x00000027ff037e24 */ /* 0x000fe4000f8e00ff */
[----:B------:R-:W-:-:S04]  /*1600*/  UISETP.NE.AND UP0, UPT, UR4, 0x12, UPT ;  /* 0x000000120400788c */ /* 0x000fc8000bf05270 */
[----:B------:R-:W-:Y:S02]  /*1610*/  USEL UR5, URZ, 0x1, UP0 ;  /* 0x000000013f057887 */ /* 0x000fe40008000000 */
[----:B------:R-:W-:Y:S02]  /*1620*/  USEL UR8, UR4, URZ, UP0 ;  /* 0x0000003f04087287 */ /* 0x000fe40008000000 */
[----:B------:R-:W-:-:S06]  /*1630*/  ULOP3.LUT UR5, UR38, UR5, URZ, 0x3c, !UPT ;  /* 0x0000000526057292 */ /* 0x000fcc000f8e3c3f */
[----:B------:R-:W-:-:S07]  /*1640*/  IMAD.U32 R7, RZ, RZ, UR5 ;  /* 0x00000005ff077e24 */ /* 0x000fce000f8e00ff */
.L_x_26:
[----:B------:R-:W-:Y:S05]  /*1650*/  @!P0 BRA `(.L_x_20) ;  /* 0x0000000000048947 */ /* 0x000fea0003800000 */
[----:B------:R-:W-:Y:S01]  /*1660*/  BPT.TRAP 0x1 ;  /* 0x000000040000795c */ /* 0x000fe20000300000 */
.L_x_20:
[----:B------:R-:W3:Y:S01]  /*1670*/  S2UR UR5, SR_CgaCtaId ;  /* 0x00000000000579c3 */ /* 0x000ee20000008800 */
[----:B------:R-:W-:Y:S01]  /*1680*/  UMOV UR4, 0x400 ;  /* 0x0000040000047882 */ /* 0x000fe20000000000 */
[----:B01----:R-:W-:Y:S01]  /*1690*/  IMAD.U32 R5, RZ, RZ, UR8 ;  /* 0x00000008ff057e24 */ /* 0x003fe2000f8e00ff */
[----:B------:R-:W-:Y:S01]  /*16a0*/  SHF.L.U32 R4, R7, 0x1f, RZ ;  /* 0x0000001f07047819 */ /* 0x000fe200000006ff */
[----:B---3--:R-:W-:-:S06]  /*16b0*/  ULEA UR4, UR5, UR4, 0x18 ;  /* 0x0000000405047291 */ /* 0x008fcc000f8ec03f */
[----:B------:R-:W-:-:S04]  /*16c0*/  IMAD.U32 R6, RZ, RZ, UR4 ;  /* 0x00000004ff067e24 */ /* 0x000fc8000f8e00ff */
[----:B------:R-:W-:-:S04]  /*16d0*/  IMAD R5, R5, 0x8, R6 ;  /* 0x0000000805057824 */ /* 0x000fc800078e0206 */
[----:B------:R0:W1:Y:S01]  /*16e0*/  SYNCS.PHASECHK.TRANS64.TRYWAIT P1, [R5+URZ], R4 ;  /* 0x00000004050075a7 */ /* 0x000062000802017f */
[----:B------:R-:W-:Y:S05]  /*16f0*/  @!P0 BRA `(.L_x_21) ;  /* 0x0000000000048947 */ /* 0x000fea0003800000 */
[----:B------:R-:W-:Y:S01]  /*1700*/  BPT.TRAP 0x1 ;  /* 0x000000040000795c */ /* 0x000fe20000300000 */
.L_x_21:
[----:B-1----:R-:W-:Y:S05]  /*1710*/  @P1 BRA `(.L_x_22) ;  /* 0x0000000000081947 */ /* 0x002fea0003800000 */
[----:B------:R-:W1:Y:S02]  /*1720*/  SYNCS.PHASECHK.TRANS64.TRYWAIT P1, [R5+URZ], R4 ;  /* 0x00000004050075a7 */ /* 0x000e64000802017f */
[----:B-1----:R-:W-:Y:S05]  /*1730*/  @!P1 BRA `(.L_x_23) ;  /* 0x0000008c00ac9947 */ /* 0x002fea0003800000 */
.L_x_22:
[----:B------:R-:W-:Y:S01]  /*1740*/  ULEA UR4, UR8, UR41, 0x9 ;  /* 0x0000002908047291 */ /* 0x000fe2000f8e483f */
[----:B------:R-:W-:Y:S01]  /*1750*/  WARPGROUP.ARRIVE ;  /* 0x00000000000079c5 */ /* 0x000fe20000000000 */
[----:B------:R-:W-:Y:S01]  /*1760*/  ULEA UR6, UR8, UR9, 0x8 ;  /* 0x0000000908067291 */ /* 0x000fe2000f8e403f */
[----:B------:R-:W-:Y:S01]  /*1770*/  UMOV UR5, 0xc0000010 ;  /* 0xc000001000057882 */ /* 0x000fe20000000000 */
[----:B------:R-:W-:-:S07]  /*1780*/  UMOV UR7, 0xc0000010 ;  /* 0xc000001000077882 */ /* 0x000fce0000000000 */
[----:B------:R-:W-:Y:S01]  /*1790*/  IGMMA.64x128x32.S8.S8 R88, gdesc[UR4], R88, gsb0 ;  /* 0x03600000045879f1 */ /* 0x000fe20008041058 */
[----:B------:R-:W-:Y:S01]  /*17a0*/  UIADD3 UR4, UR4, 0x100, URZ ;  /* 0x0000010004047890 */ /* 0x000fe2000fffe03f */
[----:B------:R-:W-:Y:S01]  /*17b0*/  UMOV UR5, 0xc0000010 ;  /* 0xc000001000057882 */ /* 0x000fe20000000000 */
[----:B------:R-:W-:Y:S02]  /*17c0*/  WARPGROUP.DEPBAR.LE gsb0, 0x0 ;  /* 0x00008000000079c5 */ /* 0x000fe40000010000 */
[----:B------:R-:W-:-:S06]  /*17d0*/  WARPGROUP.ARRIVE ;  /* 0x00000000000079c5 */ /* 0x000fcc0000000000 */
[----:B------:R-:W-:Y:S03]  /*17e0*/  IGMMA.64x128x32.S8.S8 R24, gdesc[UR4], R24, gsb0 ;  /* 0x03600000041879f1 */ /* 0x000fe60008041018 */
[----:B------:R-:W-:Y:S02]  /*17f0*/  WARPGROUP.DEPBAR.LE gsb0, 0x0 ;  /* 0x00008000000079c5 */ /* 0x000fe40000010000 */
[----:B------:R-:W-:Y:S05]  /*1800*/  @!P0 BRA `(.L_x_24) ;  /* 0x0000000000048947 */ /* 0x000fea0003800000 */
[----:B------:R-:W-:Y:S01]  /*1810*/  BPT.TRAP 0x1 ;  /* 0x000000040000795c */ /* 0x000fe20000300000 */
.L_x_24:
[----:B01----:R-:W-:Y:S01]  /*1820*/  IMAD R4, R3, 0x8, R6 ;  /* 0x0000000803047824 */ /* 0x003fe200078e0206 */
[----:B------:R-:W-:-:S03]  /*1830*/  ISETP.GT.U32.AND P1, PT, R19, 0x1, PT ;  /* 0x000000011300780c */ /* 0x000fc60003f24070 */
[----:B------:R-:W-:-:S05]  /*1840*/  VIADD R4, R4, 0x90 ;  /* 0x0000009004047836 */ /* 0x000fca0000000000 */
[----:B------:R-:W-:-:S04]  /*1850*/  PRMT R4, RZ, 0x654, R4 ;  /* 0x00000654ff047816 */ /* 0x000fc80000000004 */
[----:B------:R0:W-:Y:S01]  /*1860*/  SYNCS.ARRIVE.TRANS64.RED.A1T0 RZ, [R4+URZ], RZ ;  /* 0x000000ff04ff79a7 */ /* 0x0001e2000810043f */
[----:B------:R-:W-:Y:S05]  /*1870*/  @P1 BRA `(.L_x_25) ;  /* 0x0000000000041947 */ /* 0x000fea0003800000 */
[----:B------:R-:W-:Y:S01]  /*1880*/  BPT.TRAP 0x1 ;  /* 0x000000040000795c */ /* 0x000fe20000300000 */
.L_x_25:
[----:B------:R-:W-:Y:S01]  /*1890*/  UIADD3 UR8, UR8, 0x1, URZ ;  /* 0x0000000108087890 */ /* 0x000fe2000fffe03f */
[C---:B------:R-:W-:Y:S01]  /*18a0*/  ISETP.GT.AND P2, PT, R0.reuse, 0x1, PT ;  /* 0x000000010000780c */ /* 0x040fe20003f44270 */
[----:B------:R-:W-:Y:S02]  /*18b0*/  VIADD R3, R3, 0x1 ;  /* 0x0000000103037836 */ /* 0x000fe40000000000 */
[----:B------:R-:W-:Y:S01]  /*18c0*/  UISETP.NE.AND UP0, UPT, UR8, 0x12, UPT ;  /* 0x000000120800788c */ /* 0x000fe2000bf05270 */
[----:B------:R-:W-:Y:S02]  /*18d0*/  VIADD R0, R0, 0xffffffff ;  /* 0xffffffff00007836 */ /* 0x000fe40000000000 */
[C---:B------:R-:W-:Y:S01]  /*18e0*/  ISETP.NE.AND P1, PT, R3.reuse, 0x12, PT ;  /* 0x000000120300780c */ /* 0x040fe20003f25270 */
[----:B------:R-:W-:Y:S02]  /*18f0*/  USEL UR4, URZ, 0x1, UP0 ;  /* 0x000000013f047887 */ /* 0x000fe40008000000 */
[----:B------:R-:W-:Y:S01]  /*1900*/  USEL UR8, UR8, URZ, UP0 ;  /* 0x0000003f08087287 */ /* 0x000fe20008000000 */
[----:B------:R-:W-:-:S03]  /*1910*/  SEL R3, R3, RZ, P1 ;  /* 0x000000ff03037207 */ /* 0x000fc60000800000 */
[----:B------:R-:W-:Y:S01]  /*1920*/  LOP3.LUT R7, R7, UR4, RZ, 0x3c, !PT ;  /* 0x0000000407077c12 */ /* 0x000fe2000f8e3cff */
[----:B------:R-:W-:Y:S07]  /*1930*/  @P2 BRA `(.L_x_26) ;  /* 0xfffffffc00442947 */ /* 0x000fee000383ffff */
.L_x_19:
[----:B------:R-:W3:Y:S02]  /*1940*/  LDC R0, c[0x0][0x28c] ;  /* 0x0000a300ff007b82 */ /* 0x000ee40000000800 */
[----:B---3--:R-:W-:-:S13]  /*1950*/  ISETP.GE.AND P1, PT, R0, 0x1, PT ;  /* 0x000000010000780c */ /* 0x008fda0003f26270 */
[----:B------:R-:W-:Y:S05]  /*1960*/  @!P1 BRA `(.L_x_27) ;  /* 0x0000000000409947 */ /* 0x000fea0003800000 */
[----:B------:R-:W-:Y:S05]  /*1970*/  @!P0 BRA `(.L_x_28) ;  /* 0x0000000000048947 */ /* 0x000fea0003800000 */
[----:B------:R-:W-:Y:S01]  /*1980*/  BPT.TRAP 0x1 ;  /* 0x000000040000795c */ /* 0x000fe20000300000 */
.L_x_28:
[----:B------:R-:W-:Y:S01]  /*1990*/  UISETP.LT.AND UP0, UPT, UR40, 0x1, UPT ;  /* 0x000000012800788c */ /* 0x000fe2000bf01270 */
[----:B------:R-:W-:-:S03]  /*19a0*/  ISETP.GT.U32.AND P0, PT, R19, 0x1, PT ;  /* 0x000000011300780c */ /* 0x000fc60003f04070 */
[----:B------:R-:W-:-:S04]  /*19b0*/  USEL UR6, UR40, 0x1, UP0 ;  /* 0x0000000128067887 */ /* 0x000fc80008000000 */
[----:B------:R-:W-:-:S04]  /*19c0*/  UIADD3 UR6, UR39, UR40, -UR6 ;  /* 0x0000002827067290 */ /* 0x000fc8000fffe806 */
[----:B------:R-:W-:-:S04]  /*19d0*/  UIMAD.WIDE.U32 UR4, UR6, 0x38e38e39, URZ ;  /* 0x38e38e39060478a5 */ /* 0x000fc8000f8e003f */
[----:B------:R-:W-:-:S04]  /*19e0*/  USHF.R.U32.HI UR4, URZ, 0x2, UR5 ;  /* 0x000000023f047899 */ /* 0x000fc80008011605 */
[----:B------:R-:W-:-:S06]  /*19f0*/  UIMAD UR6, UR4, -0x12, UR6 ;  /* 0xffffffee040678a4 */ /* 0x000fcc000f8e0206 */
[----:B------:R-:W-:-:S04]  /*1a00*/  IMAD.U32 R3, RZ, RZ, UR6 ;  /* 0x00000006ff037e24 */ /* 0x000fc8000f8e00ff */
[----:B------:R-:W-:-:S04]  /*1a10*/  IMAD R0, R3, 0x8, R6 ;  /* 0x0000000803007824 */ /* 0x000fc800078e0206 */
[----:B------:R-:W-:-:S05]  /*1a20*/  VIADD R0, R0, 0x90 ;  /* 0x0000009000007836 */ /* 0x000fca0000000000 */
[----:B------:R-:W-:-:S04]  /*1a30*/  PRMT R0, RZ, 0x654, R0 ;  /* 0x00000654ff007816 */ /* 0x000fc80000000000 */
[----:B------:R3:W-:Y:S01]  /*1a40*/  SYNCS.ARRIVE.TRANS64.RED.A1T0 RZ, [R0+URZ], RZ ;  /* 0x000000ff00ff79a7 */ /* 0x0007e2000810043f */
[----:B------:R-:W-:Y:S05]  /*1a50*/  @P0 BRA `(.L_x_27) ;  /* 0x0000000000040947 */ /* 0x000fea0003800000 */
[----:B------:R-:W-:Y:S01]  /*1a60*/  BPT.TRAP 0x1 ;  /* 0x000000040000795c */ /* 0x000fe20000300000 */
.L_x_27:
[----:B------:R-:W4:Y:S01]  /*1a70*/  LDC R6, c[0x0][0x288] ;  /* 0x0000a200ff067b82 */ /* 0x000f220000000800 */
[--C-:B---3--:R-:W-:Y:S01]  /*1a80*/  SHF.R.U32.HI R0, RZ, 0x2, R18.reuse ;  /* 0x00000002ff007819 */ /* 0x108fe20000011612 */
[----:B------:R-:W-:Y:S01]  /*1a90*/  IMAD.SHL.U32 R23, R23, 0x80, RZ ;  /* 0x0000008017177824 */ /* 0x000fe200078e00ff */
[----:B01----:R-:W-:Y:S01]  /*1aa0*/  SHF.R.U32.HI R5, RZ, 0x7, R18 ;  /* 0x00000007ff057819 */ /* 0x003fe20000011612 */
[----:B------:R-:W-:Y:S01]  /*1ab0*/  UIADD3 UR39, UR40, UR39, URZ ;  /* 0x0000002728277290 */ /* 0x000fe2000fffe03f */
[----:B------:R-:W-:Y:S01]  /*1ac0*/  LOP3.LUT R3, R0, 0x7, RZ, 0xc0, !PT ;  /* 0x0000000700037812 */ /* 0x000fe200078ec0ff */
[C---:B------:R-:W-:Y:S01]  /*1ad0*/  IMAD.SHL.U32 R14, R18.reuse, 0x2, RZ ;  /* 0x00000002120e7824 */ /* 0x040fe200078e00ff */
[----:B------:R-:W-:Y:S01]  /*1ae0*/  LOP3.LUT R0, R5, 0x1, RZ, 0xc0, !PT ;  /* 0x0000000105007812 */ /* 0x000fe200078ec0ff */
[----:B------:R-:W-:Y:S01]  /*1af0*/  UISETP.GT.U32.AND UP0, UPT, UR39, 0x11, UPT ;  /* 0x000000112700788c */ /* 0x000fe2000bf04070 */
[----:B------:R-:W-:Y:S01]  /*1b00*/  LOP3.LUT R4, R18, 0x60, RZ, 0xc0, !PT ;  /* 0x0000006012047812 */ /* 0x000fe200078ec0ff */
[----:B------:R-:W-:Y:S01]  /*1b10*/  ULDC UR7, c[0x0][0x284] ;  /* 0x0000a10000077ab9 */ /* 0x000fe20000000800 */
[----:B------:R-:W-:Y:S01]  /*1b20*/  UISETP.GE.U32.AND UP1, UPT, UR40, 0x12, UPT ;  /* 0x000000122800788c */ /* 0x000fe2000bf26070 */
[----:B------:R-:W-:Y:S01]  /*1b30*/  IMAD.SHL.U32 R10, R0, 0x40, RZ ;  /* 0x00000040000a7824 */ /* 0x000fe200078e00ff */
[----:B------:R-:W-:Y:S01]  /*1b40*/  SHF.R.U32.HI R8, RZ, 0x1, R4 ;  /* 0x00000001ff087819 */ /* 0x000fe20000011604 */
[----:B------:R-:W-:Y:S01]  /*1b50*/  UISETP.LT.U32.AND UP0, UPT, UR40, 0x12, UP0 ;  /* 0x000000122800788c */ /* 0x000fe20008701070 */
[----:B------:R-:W-:Y:S01]  /*1b60*/  SHF.R.S32.HI R160, RZ, 0x1f, R22 ;  /* 0x0000001fffa07819 */ /* 0x000fe20000011416 */
[----:B------:R-:W-:Y:S01]  /*1b70*/  ULDC.64 UR8, c[0x0][0x5d0] ;  /* 0x0001740000087ab9 */ /* 0x000fe20000000a00 */
[--C-:B------:R-:W-:Y:S01]  /*1b80*/  IADD3 R5, RZ, -R8, -R3.reuse ;  /* 0x80000008ff057210 */ /* 0x100fe20007ffe803 */
[----:B------:R-:W-:Y:S01]  /*1b90*/  UIMAD.WIDE.U32 UR4, UR39, 0x38e38e39, URZ ;  /* 0x38e38e39270478a5 */ /* 0x000fe2000f8e003f */
[----:B------:R-:W-:Y:S01]  /*1ba0*/  LOP3.LUT R165, R10, 0x40, R3, 0xe2, !PT ;  /* 0x000000400aa57812 */ /* 0x000fe200078ee203 */
[----:B------:R-:W-:Y:S01]  /*1bb0*/  IMAD.SHL.U32 R3, R152, 0x100, RZ ;  /* 0x0000010098037824 */ /* 0x000fe200078e00ff */
[C---:B------:R-:W-:Y:S01]  /*1bc0*/  LOP3.LUT R14, R23.reuse, 0x6, R14, 0xf8, !PT ;  /* 0x00000006170e7812 */ /* 0x040fe200078ef80e */
[----:B------:R-:W-:Y:S01]  /*1bd0*/  USEL UR6, URZ, 0x1, !UP0 ;  /* 0x000000013f067887 */ /* 0x000fe2000c000000 */
[----:B------:R-:W-:Y:S01]  /*1be0*/  LOP3.LUT R4, R18, 0x3, RZ, 0xc0, !PT ;  /* 0x0000000312047812 */ /* 0x000fe200078ec0ff */
[----:B------:R-:W-:Y:S01]  /*1bf0*/  IMAD R7, R160, UR8, RZ ;  /* 0x00000008a0077c24 */ /* 0x000fe2000f8e02ff */
[----:B----4-:R-:W-:Y:S01]  /*1c00*/  ISETP.GE.AND P0, PT, R23, R6, PT ;  /* 0x000000061700720c */ /* 0x010fe20003f06270 */
[----:B------:R-:W-:Y:S01]  /*1c10*/  IMAD R0, R0, -0x40, R5 ;  /* 0xffffffc000007824 */ /* 0x000fe200078e0205 */
[----:B------:R-:W-:Y:S01]  /*1c20*/  SHF.R.S32.HI R15, RZ, 0x1f, R14 ;  /* 0x0000001fff0f7819 */ /* 0x000fe2000001140e */
[----:B------:R-:W-:Y:S01]  /*1c30*/  USHF.R.U32.HI UR4, URZ, 0x2, UR5 ;  /* 0x000000023f047899 */ /* 0x000fe20008011605 */
[C---:B------:R-:W-:Y:S01]  /*1c40*/  ISETP.GE.OR P0, PT, R3.reuse, UR7, P0 ;  /* 0x0000000703007c0c */ /* 0x040fe20008706670 */
[----:B------:R-:W-:Y:S01]  /*1c50*/  ULOP3.LUT UR38, UR38, UR6, URZ, 0x3c, !UPT ;  /* 0x0000000626267292 */ /* 0x000fe2000f8e3c3f */
[----:B------:R-:W-:Y:S01]  /*1c60*/  IMAD R10, R4, -0x2, R6 ;  /* 0xfffffffe040a7824 */ /* 0x000fe200078e0206 */
[----:B------:R-:W-:Y:S01]  /*1c70*/  UIMAD UR39, UR4, -0x12, UR39 ;  /* 0xffffffee042778a4 */ /* 0x000fe2000f8e0227 */
[----:B------:R-:W-:Y:S01]  /*1c80*/  IMAD.WIDE R4, R152, 0x100, RZ ;  /* 0x0000010098047825 */ /* 0x000fe200078e02ff */
[----:B------:R-:W-:Y:S01]  /*1c90*/  @UP1 ULOP3.LUT UR38, UR38, 0x1, UR4, 0x78, !UPT ;  /* 0x0000000126261892 */ /* 0x000fe2000f8e7804 */
[----:B------:R-:W-:-:S02]  /*1ca0*/  IADD3 R0, -R3, UR7, R0 ;  /* 0x0000000703007c10 */ /* 0x000fc4000fffe100 */
[----:B------:R-:W-:Y:S01]  /*1cb0*/  IMAD R9, R22, UR9, R7 ;  /* 0x0000000916097c24 */ /* 0x000fe2000f8e0207 */
[----:B------:R-:W-:Y:S01]  /*1cc0*/  LOP3.LUT R165, R4, R165, R8, 0xfe, !PT ;  /* 0x000000a504a57212 */ /* 0x000fe200078efe08 */
[----:B------:R-:W-:-:S04]  /*1cd0*/  IMAD.WIDE.U32 R6, R22, UR8, R14 ;  /* 0x0000000816067c25 */ /* 0x000fc8000f8e000e */
[----:B------:R-:W-:Y:S02]  /*1ce0*/  IMAD.IADD R7, R7, 0x1, R9 ;  /* 0x0000000107077824 */ /* 0x000fe400078e0209 */
[----:B------:R-:W-:Y:S02]  /*1cf0*/  IMAD.IADD R3, R10, 0x1, -R23 ;  /* 0x000000010a037824 */ /* 0x000fe400078e0a17 */
[----:B------:R-:W-:Y:S01]  /*1d00*/  IMAD.MOV.U32 R152, RZ, RZ, -0x1 ;  /* 0xffffffffff987424 */ /* 0x000fe200078e00ff */
[----:B------:R-:W-:Y:S06]  /*1d10*/  @P0 BRA `(.L_x_29) ;  /* 0x0000006000f40947 */ /* 0x000fec0003800000 */
[----:B------:R-:W0:Y:S01]  /*1d20*/  LDC.64 R20, c[0x0][0x5c8] ;  /* 0x00017200ff147b82 */ /* 0x000e220000000a00 */
[----:B------:R-:W-:Y:S01]  /*1d30*/  ULDC.64 UR4, c[0x0][0x5c0] ;  /* 0x0001700000047ab9 */ /* 0x000fe20000000a00 */
[----:B------:R-:W-:Y:S01]  /*1d40*/  BSSY B0, `(.L_x_29) ;  /* 0x000063a000007945 */ /* 0x000fe20003800000 */
[-C--:B0-----:R-:W-:Y:S01]  /*1d50*/  IMAD R8, R5, R20.reuse, RZ ;  /* 0x0000001405087224 */ /* 0x081fe200078e02ff */
[----:B------:R-:W-:Y:S01]  /*1d60*/  SHF.L.U64.HI R13, R20, 0x3, R21 ;  /* 0x00000003140d7819 */ /* 0x000fe20000010215 */
[----:B------:R-:W-:-:S04]  /*1d70*/  IMAD.WIDE.U32 R6, R165, R20, R6 ;  /* 0x00000014a5067225 */ /* 0x000fc800078e0006 */
[----:B------:R-:W-:Y:S01]  /*1d80*/  IMAD R9, R165, R21, R8 ;  /* 0x00000015a5097224 */ /* 0x000fe200078e0208 */
[----:B------:R-:W-:Y:S01]  /*1d90*/  IADD3 R158, P0, R6, UR4, RZ ;  /* 0x00000004069e7c10 */ /* 0x000fe2000ff1e0ff */
[C---:B------:R-:W-:Y:S02]  /*1da0*/  IMAD.SHL.U32 R11, R20.reuse, 0x8, RZ ;  /* 0x00000008140b7824 */ /* 0x040fe400078e00ff */
[----:B------:R-:W-:Y:S01]  /*1db0*/  IMAD.IADD R9, R7, 0x1, R9 ;  /* 0x0000000107097824 */ /* 0x000fe200078e0209 */
[-C--:B------:R-:W-:Y:S02]  /*1dc0*/  LEA R6, P2, R20, R158.reuse, 0x7 ;  /* 0x0000009e14067211 */ /* 0x080fe400078438ff */
[----:B------:R-:W-:Y:S02]  /*1dd0*/  IADD3 R8, P1, R11, R158, RZ ;  /* 0x0000009e0b087210 */ /* 0x000fe40007f3e0ff */
[----:B------:R-:W-:Y:S02]  /*1de0*/  IADD3.X R159, R9, UR5, RZ, P0, !PT ;  /* 0x00000005099f7c10 */ /* 0x000fe400087fe4ff */
[----:B-----5:R-:W-:-:S02]  /*1df0*/  ISETP.NE.AND P0, PT, R154, RZ, PT ;  /* 0x000000ff9a00720c */ /* 0x020fc40003f05270 */
[----:B------:R-:W-:Y:S01]  /*1e00*/  LEA.HI.X R7, R20, R159, R21, 0x7, P2 ;  /* 0x0000009f14077211 */ /* 0x000fe200010f3c15 */
[----:B------:R-:W-:Y:S01]  /*1e10*/  IMAD.X R9, R13, 0x1, R159, P1 ;  /* 0x000000010d097824 */ /* 0x000fe200008e069f */
[----:B------:R-:W-:-:S05]  /*1e20*/  IADD3 R10, P2, R11, R6, RZ ;  /* 0x000000060b0a7210 */ /* 0x000fca0007f5e0ff */
[----:B------:R-:W-:-:S04]  /*1e30*/  IMAD.X R11, R13, 0x1, R7, P2 ;  /* 0x000000010d0b7824 */ /* 0x000fc800010e0607 */
[----:B------:R-:W-:Y:S05]  /*1e40*/  @!P0 BRA `(.L_x_30) ;  /* 0x0000004800948947 */ /* 0x000fea0003800000 */
[----:B------:R-:W0:Y:S01]  /*1e50*/  LDC.64 R156, c[0x0][0x5b0] ;  /* 0x00016c00ff9c7b82 */ /* 0x000e220000000a00 */
[----:B------:R-:W-:Y:S01]  /*1e60*/  ULDC.64 UR4, c[0x0][0x5b8] ;  /* 0x00016e0000047ab9 */ /* 0x000fe20000000a00 */
[----:B------:R-:W-:Y:S01]  /*1e70*/  ISETP.GE.AND P0, PT, R0, 0x1, PT ;  /* 0x000000010000780c */ /* 0x000fe20003f06270 */
[----:B------:R-:W-:Y:S01]  /*1e80*/  IMAD R21, R160, UR4, RZ ;  /* 0x00000004a0157c24 */ /* 0x000fe2000f8e02ff */
[----:B------:R-:W-:Y:S01]  /*1e90*/  BSSY B1, `(.L_x_31) ;  /* 0x0000010000017945 */ /* 0x000fe20003800000 */
[C---:B------:R-:W-:Y:S01]  /*1ea0*/  IMAD.WIDE.U32 R14, R22.reuse, UR4, R14 ;  /* 0x00000004160e7c25 */ /* 0x040fe2000f8e000e */
[----:B------:R-:W-:Y:S02]  /*1eb0*/  ISETP.LT.OR P3, PT, R3, 0x1, !P0 ;  /* 0x000000010300780c */ /* 0x000fe40004761670 */
[----:B------:R-:W1:Y:S01]  /*1ec0*/  LDC.64 R12, c[0x0][0x5a8] ;  /* 0x00016a00ff0c7b82 */ /* 0x000e620000000a00 */
[----:B------:R-:W-:Y:S02]  /*1ed0*/  IMAD R21, R22, UR5, R21 ;  /* 0x0000000516157c24 */ /* 0x000fe4000f8e0215 */
[----:B------:R-:W-:-:S02]  /*1ee0*/  IMAD.MOV.U32 R20, RZ, RZ, R14 ;  /* 0x000000ffff147224 */ /* 0x000fc400078e000e */
[----:B------:R-:W-:Y:S02]  /*1ef0*/  IMAD.IADD R21, R15, 0x1, R21 ;  /* 0x000000010f157824 */ /* 0x000fe400078e0215 */
[-C--:B0-----:R-:W-:Y:S01]  /*1f00*/  IMAD R160, R5, R156.reuse, RZ ;  /* 0x0000009c05a07224 */ /* 0x081fe200078e02ff */
[----:B------:R-:W-:Y:S01]  /*1f10*/  SHF.L.U64.HI R161, R156, 0x3, R157 ;  /* 0x000000039ca17819 */ /* 0x000fe2000001029d */
[----:B------:R-:W-:-:S04]  /*1f20*/  IMAD.WIDE.U32 R22, R165, R156, R20 ;  /* 0x0000009ca5167225 */ /* 0x000fc800078e0014 */
[----:B------:R-:W-:Y:S01]  /*1f30*/  IMAD R169, R165, R157, R160 ;  /* 0x0000009da5a97224 */ /* 0x000fe200078e02a0 */
[----:B-1----:R-:W-:Y:S01]  /*1f40*/  IADD3 R22, P1, R22, R12, RZ ;  /* 0x0000000c16167210 */ /* 0x002fe20007f3e0ff */
[----:B------:R-:W-:-:S03]  /*1f50*/  IMAD.SHL.U32 R160, R156, 0x8, RZ ;  /* 0x000000089ca07824 */ /* 0x000fc600078e00ff */
[----:B------:R-:W-:Y:S01]  /*1f60*/  IADD3.X R23, R13, R23, R169, P1, !PT ;  /* 0x000000170d177210 */ /* 0x000fe20000ffe4a9 */
[----:B------:R-:W-:Y:S08]  /*1f70*/  @P3 BRA `(.L_x_32) ;  /* 0x0000000000043947 */ /* 0x000ff00003800000 */
[----:B--2---:R0:W5:Y:S02]  /*1f80*/  LDG.E.U8 R155, desc[UR36][R22.64] ;  /* 0x00000024169b7981 */ /* 0x004164000c1e1100 */
.L_x_32:
[----:B------:R-:W-:Y:S05]  /*1f90*/  BSYNC B1 ;  /* 0x0000000000017941 */ /* 0x000fea0003800000 */
.L_x_31:
[----:B-----5:R-:W-:Y:S01]  /*1fa0*/  LOP3.LUT R164, R155, 0xffff, RZ, 0xc0, !PT ;  /* 0x0000ffff9ba47812 */ /* 0x020fe200078ec0ff */
[----:B------:R-:W-:Y:S01]  /*1fb0*/  IMAD.WIDE.U32 R162, R165, R156, R160 ;  /* 0x0000009ca5a27225 */ /* 0x000fe200078e00a0 */
[----:B------:R-:W-:Y:S01]  /*1fc0*/  ISETP.LT.OR P4, PT, R3, 0x2, !P0 ;  /* 0x000000020300780c */ /* 0x000fe20004781670 */
[----:B------:R-:W-:Y:S01]  /*1fd0*/  BSSY B1, `(.L_x_33) ;  /* 0x000000e000017945 */ /* 0x000fe20003800000 */
[----:B------:R-:W-:Y:S01]  /*1fe0*/  PRMT R167, R164, 0x8880, RZ ;  /* 0x00008880a4a77816 */ /* 0x000fe200000000ff */
[----:B------:R-:W-:Y:S01]  /*1ff0*/  IMAD.IADD R163, R169, 0x1, R163 ;  /* 0x00000001a9a37824 */ /* 0x000fe200078e02a3 */
[----:B------:R-:W-:Y:S02]  /*2000*/  IADD3 R162, P2, P5, R14, R12, R162 ;  /* 0x0000000c0ea27210 */ /* 0x000fe40007d5e0a2 */
[----:B------:R-:W-:Y:S01]  /*2010*/  ISETP.GE.AND P1, PT, R0, 0x9, PT ;  /* 0x000000090000780c */ /* 0x000fe20003f26270 */
[----:B------:R-:W-:Y:S01]  /*2020*/  IMAD R164, R167, R154, RZ ;  /* 0x0000009aa7a47224 */ /* 0x000fe200078e02ff */
[----:B------:R-:W-:-:S02]  /*2030*/  IADD3.X R163, R21, R13, R163, P2, P5 ;  /* 0x0000000d15a37210 */ /* 0x000fc400017ea4a3 */
[----:B------:R-:W-:Y:S01]  /*2040*/  ISETP.LT.OR P2, PT, R3, 0x1, !P1 ;  /* 0x000000010300780c */ /* 0x000fe20004f41670 */
[----:B------:R-:W-:-:S05]  /*2050*/  @!P3 IMAD R167, R88, R153, R164 ;  /* 0x0000009958a7b224 */ /* 0x000fca00078e02a4 */
[----:B------:R1:W-:Y:S01]  /*2060*/  @!P3 STG.E.U8 desc[UR36][R158.64], R167 ;  /* 0x000000a79e00b986 */ /* 0x0003e2000c101124 */
[----:B------:R-:W-:Y:S06]  /*2070*/  @P4 BRA `(.L_x_34) ;  /* 0x00000000000c4947 */ /* 0x000fec0003800000 */
[----:B--2---:R-:W1:Y:S02]  /*2080*/  LDG.E.U8 R155, desc[UR36][R22.64+0x1] ;  /* 0x00000124169b7981 */ /* 0x004e64000c1e1100 */
[----:B-1----:R-:W-:-:S05]  /*2090*/  PRMT R167, R155, 0x8880, RZ ;  /* 0x000088809ba77816 */ /* 0x002fca00000000ff */
[----:B------:R-:W-:-:S07]  /*20a0*/  IMAD R164, R167, R154, RZ ;  /* 0x0000009aa7a47224 */ /* 0x000fce00078e02ff */
.L_x_34:
[----:B------:R-:W-:Y:S05]  /*20b0*/  BSYNC B1 ;  /* 0x0000000000017941 */ /* 0x000fea0003800000 */
.L_x_33:
[----:B------:R-:W-:Y:S01]  /*20c0*/  @!P4 IMAD R89, R89, R153, R164 ;  /* 0x000000995959c224 */ /* 0x000fe200078e02a4 */
[----:B------:R-:W-:Y:S04]  /*20d0*/  BSSY B1, `(.L_x_35) ;  /* 0x0000006000017945 */ /* 0x000fe80003800000 */
[----:B------:R3:W-:Y:S01]  /*20e0*/  @!P4 STG.E.U8 desc[UR36][R158.64+0x1], R89 ;  /* 0x000001599e00c986 */ /* 0x0007e2000c101124 */
[----:B------:R-:W-:Y:S05]  /*20f0*/  @P2 BRA `(.L_x_36) ;  /* 0x00000000000c2947 */ /* 0x000fea0003800000 */
[----:B--2---:R-:W3:Y:S02]  /*2100*/  LDG.E.U8 R155, desc[UR36][R162.64] ;  /* 0x00000024a29b7981 */ /* 0x004ee4000c1e1100 */
[----:B---3--:R-:W-:-:S05]  /*2110*/  PRMT R89, R155, 0x8880, RZ ;  /* 0x000088809b597816 */ /* 0x008fca00000000ff */
[----:B------:R-:W-:-:S07]  /*2120*/  IMAD R164, R89, R154, RZ ;  /* 0x0000009a59a47224 */ /* 0x000fce00078e02ff */
.L_x_36:
[----:B------:R-:W-:Y:S05]  /*2130*/  BSYNC B1 ;  /* 0x0000000000017941 */ /* 0x000fea0003800000 */
.L_x_35:
[C---:B------:R-:W-:Y:S01]  /*2140*/  ISETP.LT.OR P4, PT, R3.reuse, 0x2, !P1 ;  /* 0x000000020300780c */ /* 0x040fe20004f81670 */
[----:B---3--:R-:W-:Y:S01]  /*2150*/  @!P2 IMAD R89, R90, R153, R164 ;  /* 0x000000995a59a224 */ /* 0x008fe200078e02a4 */
[----:B------:R-:W-:Y:S01]  /*2160*/  BSSY B1, `(.L_x_37) ;  /* 0x0000009000017945 */ /* 0x000fe20003800000 */
[C---:B------:R-:W-:Y:S02]  /*2170*/  ISETP.LT.OR P3, PT, R3.reuse, 0x9, !P0 ;  /* 0x000000090300780c */ /* 0x040fe40004761670 */
[C---:B------:R-:W-:Y:S01]  /*2180*/  ISETP.LT.OR P5, PT, R3.reuse, 0xa, !P0 ;  /* 0x0000000a0300780c */ /* 0x040fe200047a1670 */
[----:B------:R3:W-:Y:S01]  /*2190*/  @!P2 STG.E.U8 desc[UR36][R8.64], R89 ;  /* 0x000000590800a986 */ /* 0x0007e2000c101124 */
[----:B------:R-:W-:-:S06]  /*21a0*/  ISETP.LT.OR P2, PT, R3, 0x9, !P1 ;  /* 0x000000090300780c */ /* 0x000fcc0004f41670 */
[----:B------:R-:W-:Y:S07]  /*21b0*/  @P4 BRA `(.L_x_38) ;  /* 0x00000000000c4947 */ /* 0x000fee0003800000 */
[----:B--2---:R-:W3:Y:S02]  /*21c0*/  LDG.E.U8 R155, desc[UR36][R162.64+0x1] ;  /* 0x00000124a29b7981 */ /* 0x004ee4000c1e1100 */
[----:B---3--:R-:W-:-:S05]  /*21d0*/  PRMT R89, R155, 0x8880, RZ ;  /* 0x000088809b597816 */ /* 0x008fca00000000ff */
[----:B------:R-:W-:-:S07]  /*21e0*/  IMAD R164, R89, R154, RZ ;  /* 0x0000009a59a47224 */ /* 0x000fce00078e02ff */
.L_x_38:
[----:B------:R-:W-:Y:S05]  /*21f0*/  BSYNC B1 ;  /* 0x0000000000017941 */ /* 0x000fea0003800000 */
.L_x_37:
[----:B------:R-:W-:Y:S01]  /*2200*/  @!P4 IMAD R91, R91, R153, R164 ;  /* 0x000000995b5bc224 */ /* 0x000fe200078e02a4 */
[----:B------:R-:W-:Y:S04]  /*2210*/  BSSY B1, `(.L_x_39) ;  /* 0x0000006000017945 */ /* 0x000fe80003800000 */
[----:B------:R4:W-:Y:S01]  /*2220*/  @!P4 STG.E.U8 desc[UR36][R8.64+0x1], R91 ;  /* 0x0000015b0800c986 */ /* 0x0009e2000c101124 */
[----:B------:R-:W-:Y:S05]  /*2230*/  @P3 BRA `(.L_x_40) ;  /* 0x00000000000c3947 */ /* 0x000fea0003800000 */
[----:B--2---:R-:W3:Y:S02]  /*2240*/  LDG.E.U8 R155, desc[UR36][R22.64+0x8] ;  /* 0x00000824169b7981 */ /* 0x004ee4000c1e1100 */
[----:B---3--:R-:W-:-:S05]  /*2250*/  PRMT R89, R155, 0x8880, RZ ;  /* 0x000088809b597816 */ /* 0x008fca00000000ff */
[----:B------:R-:W-:-:S07]  /*2260*/  IMAD R164, R89, R154, RZ ;  /* 0x0000009a59a47224 */ /* 0x000fce00078e02ff */
.L_x_40:
[----:B------:R-:W-:Y:S05]  /*2270*/  BSYNC B1 ;  /* 0x0000000000017941 */ /* 0x000fea0003800000 */
.L_x_39:
[----:B---3--:R-:W-:Y:S01]  /*2280*/  @!P3 IMAD R89, R92, R153, R164 ;  /* 0x000000995c59b224 */ /* 0x008fe200078e02a4 */
[----:B------:R-:W-:Y:S04]  /*2290*/  BSSY B1, `(.L_x_41) ;  /* 0x0000006000017945 */ /* 0x000fe80003800000 */
[----:B------:R3:W-:Y:S01]  /*22a0*/  @!P3 STG.E.U8 desc[UR36][R158.64+0x8], R89 ;  /* 0x000008599e00b986 */ /* 0x0007e2000c101124 */
[----:B------:R-:W-:Y:S05]  /*22b0*/  @P5 BRA `(.L_x_42) ;  /* 0x00000000000c5947 */ /* 0x000fea0003800000 */
[----:B--2---:R-:W3:Y:S02]  /*22c0*/  LDG.E.U8 R155, desc[UR36][R22.64+0x9] ;  /* 0x00000924169b7981 */ /* 0x004ee4000c1e1100 */
[----:B---3--:R-:W-:-:S05]  /*22d0*/  PRMT R89, R155, 0x8880, RZ ;  /* 0x000088809b597816 */ /* 0x008fca00000000ff */
[----:B------:R-:W-:-:S07]  /*22e0*/  IMAD R164, R89, R154, RZ ;  /* 0x0000009a59a47224 */ /* 0x000fce00078e02ff */
.L_x_42:
[----:B------:R-:W-:Y:S05]  /*22f0*/  BSYNC B1 ;  /* 0x0000000000017941 */ /* 0x000fea0003800000 */
.L_x_41:
[----:B------:R-:W-:Y:S01]  /*2300*/  @!P5 IMAD R93, R93, R153, R164 ;  /* 0x000000995d5dd224 */ /* 0x000fe200078e02a4 */
[----:B------:R-:W-:Y:S04]  /*2310*/  BSSY B1, `(.L_x_43) ;  /* 0x0000006000017945 */ /* 0x000fe80003800000 */
[----:B------:R0:W-:Y:S01]  /*2320*/  @!P5 STG.E.U8 desc[UR36][R158.64+0x9], R93 ;  /* 0x0000095d9e00d986 */ /* 0x0001e2000c101124 */
[----:B------:R-:W-:Y:S05]  /*2330*/  @P2 BRA `(.L_x_44) ;  /* 0x00000000000c2947 */ /* 0x000fea0003800000 */
[----:B--2---:R-:W3:Y:S02]  /*2340*/  LDG.E.U8 R155, desc[UR36][R162.64+0x8] ;  /* 0x00000824a29b7981 */ /* 0x004ee4000c1e1100 */
[----:B---3--:R-:W-:-:S05]  /*2350*/  PRMT R89, R155, 0x8880, RZ ;  /* 0x000088809b597816 */ /* 0x008fca00000000ff */
[----:B------:R-:W-:-:S07]  /*2360*/  IMAD R164, R89, R154, RZ ;  /* 0x0000009a59a47224 */ /* 0x000fce00078e02ff */
.L_x_44:
[----:B------:R-:W-:Y:S05]  /*2370*/  BSYNC B1 ;  /* 0x0000000000017941 */ /* 0x000fea0003800000 */
.L_x_43:
        /* <DEDUP_REMOVED lines=11> */
.L_x_46:
[----:B------:R-:W-:Y:S05]  /*2430*/  BSYNC B1 ;  /* 0x0000000000017941 */ /* 0x000fea0003800000 */
.L_x_45:
[----:B------:R-:W-:Y:S01]  /*2440*/  @!P4 IMAD R95, R95, R153, R164 ;  /* 0x000000995f5fc224 */ /* 0x000fe200078e02a4 */
[----:B------:R-:W-:Y:S04]  /*2450*/  BSSY B1, `(.L_x_47) ;  /* 0x0000006000017945 */ /* 0x000fe80003800000 */
[----:B------:R0:W-:Y:S01]  /*2460*/  @!P4 STG.E.U8 desc[UR36][R8.64+0x9], R95 ;  /* 0x0000095f0800c986 */ /* 0x0001e2000c101124 */
[----:B------:R-:W-:Y:S05]  /*2470*/  @P3 BRA `(.L_x_48) ;  /* 0x00000000000c3947 */ /* 0x000fea0003800000 */
[----:B--2---:R-:W3:Y:S02]  /*2480*/  LDG.E.U8 R155, desc[UR36][R22.64+0x10] ;  /* 0x00001024169b7981 */ /* 0x004ee4000c1e1100 */
[----:B---3--:R-:W-:-:S05]  /*2490*/  PRMT R89, R155, 0x8880, RZ ;  /* 0x000088809b597816 */ /* 0x008fca00000000ff */
[----:B------:R-:W-:-:S07]  /*24a0*/  IMAD R164, R89, R154, RZ ;  /* 0x0000009a59a47224 */ /* 0x000fce00078e02ff */
.L_x_48:
[----:B------:R-:W-:Y:S05]  /*24b0*/  BSYNC B1 ;  /* 0x0000000000017941 */ /* 0x000fea0003800000 */
.L_x_47:
[----:B---3--:R-:W-:Y:S01]  /*24c0*/  @!P3 IMAD R89, R96, R153, R164 ;  /* 0x000000996059b224 */ /* 0x008fe200078e02a4 */
[----:B------:R-:W-:Y:S04]  /*24d0*/  BSSY B1, `(.L_x_49) ;  /* 0x0000006000017945 */ /* 0x000fe80003800000 */
[----:B------:R3:W-:Y:S01]  /*24e0*/  @!P3 STG.E.U8 desc[UR36][R158.64+0x10], R89 ;  /* 0x000010599e00b986 */ /* 0x0007e2000c101124 */
[----:B------:R-:W-:Y:S05]  /*24f0*/  @P5 BRA `(.L_x_50) ;  /* 0x00000000000c5947 */ /* 0x000fea0003800000 */
[----:B--2---:R-:W3:Y:S02]  /*2500*/  LDG.E.U8 R155, desc[UR36][R22.64+0x11] ;  /* 0x00001124169b7981 */ /* 0x004ee4000c1e1100 */
[----:B---3--:R-:W-:-:S05]  /*2510*/  PRMT R89, R155, 0x8880, RZ ;  /* 0x000088809b597816 */ /* 0x008fca00000000ff */
[----:B------:R-:W-:-:S07]  /*2520*/  IMAD R164, R89, R154, RZ ;  /* 0x0000009a59a47224 */ /* 0x000fce00078e02ff */
.L_x_50:
[----:B------:R-:W-:Y:S05]  /*2530*/  BSYNC B1 ;  /* 0x0000000000017941 */ /* 0x000fea0003800000 */
.L_x_49:
[----:B------:R-:W-:Y:S01]  /*2540*/  @!P5 IMAD R97, R97, R153, R164 ;  /* 0x000000996161d224 */ /* 0x000fe200078e02a4 */
[----:B------:R-:W-:Y:S04]  /*2550*/  BSSY B1, `(.L_x_51) ;  /* 0x0000006000017945 */ /* 0x000fe80003800000 */
[----:B------:R0:W-:Y:S01]  /*2560*/  @!P5 STG.E.U8 desc[UR36][R158.64+0x11], R97 ;  /* 0x000011619e00d986 */ /* 0x0001e2000c101124 */
[----:B------:R-:W-:Y:S05]  /*2570*/  @P2 BRA `(.L_x_52) ;  /* 0x00000000000c2947 */ /* 0x000fea0003800000 */
[----:B--2---:R-:W3:Y:S02]  /*2580*/  LDG.E.U8 R155, desc[UR36][R162.64+0x10] ;  /* 0x00001024a29b7981 */ /* 0x004ee4000c1e1100 */
[----:B---3--:R-:W-:-:S05]  /*2590*/  PRMT R89, R155, 0x8880, RZ ;  /* 0x000088809b597816 */ /* 0x008fca00000000ff */
[----:B------:R-:W-:-:S07]  /*25a0*/  IMAD R164, R89, R154, RZ ;  /* 0x0000009a59a47224 */ /* 0x000fce00078e02ff */
.L_x_52:
[----:B------:R-:W-:Y:S05]  /*25b0*/  BSYNC B1 ;  /* 0x0000000000017941 */ /* 0x000fea0003800000 */
.L_x_51:
        /* <DEDUP_REMOVED lines=11> */
.L_x_54:
[----:B------:R-:W-:Y:S05]  /*2670*/  BSYNC B1 ;  /* 0x0000000000017941 */ /* 0x000fea0003800000 */
.L_x_53:
[----:B------:R-:W-:Y:S01]  /*2680*/  @!P4 IMAD R99, R99, R153, R164 ;  /* 0x000000996363c224 */ /* 0x000fe200078e02a4 */
[----:B------:R-:W-:Y:S04]  /*2690*/  BSSY B1, `(.L_x_55) ;  /* 0x0000006000017945 */ /* 0x000fe80003800000 */
[----:B------:R0:W-:Y:S01]  /*26a0*/  @!P4 STG.E.U8 desc[UR36][R8.64+0x11], R99 ;  /* 0x000011630800c986 */ /* 0x0001e2000c101124 */
[----:B------:R-:W-:Y:S05]  /*26b0*/  @P3 BRA `(.L_x_56) ;  /* 0x00000000000c3947 */ /* 0x000fea0003800000 */
[----:B--2---:R-:W3:Y:S02]  /*26c0*/  LDG.E.U8 R155, desc[UR36][R22.64+0x18] ;  /* 0x00001824169b7981 */ /* 0x004ee4000c1e1100 */
[----:B---3--:R-:W-:-:S05]  /*26d0*/  PRMT R89, R155, 0x8880, RZ ;  /* 0x000088809b597816 */ /* 0x008fca00000000ff */
[----:B------:R-:W-:-:S07]  /*26e0*/  IMAD R164, R89, R154, RZ ;  /* 0x0000009a59a47224 */ /* 0x000fce00078e02ff */
.L_x_56:
[----:B------:R-:W-:Y:S05]  /*26f0*/  BSYNC B1 ;  /* 0x0000000000017941 */ /* 0x000fea0003800000 */
.L_x_55:
[----:B---3--:R-:W-:Y:S01]  /*2700*/  @!P3 IMAD R89, R100, R153, R164 ;  /* 0x000000996459b224 */ /* 0x008fe200078e02a4 */
[----:B------:R-:W-:Y:S04]  /*2710*/  BSSY B1, `(.L_x_57) ;  /* 0x0000006000017945 */ /* 0x000fe80003800000 */
[----:B------:R3:W-:Y:S01]  /*2720*/  @!P3 STG.E.U8 desc[UR36][R158.64+0x18], R89 ;  /* 0x000018599e00b986 */ /* 0x0007e2000c101124 */
[----:B------:R-:W-:Y:S05]  /*2730*/  @P5 BRA `(.L_x_58) ;  /* 0x00000000000c5947 */ /* 0x000fea0003800000 */
[----:B--2---:R-:W3:Y:S02]  /*2740*/  LDG.E.U8 R155, desc[UR36][R22.64+0x19] ;  /* 0x00001924169b7981 */ /* 0x004ee4000c1e1100 */
[----:B---3--:R-:W-:-:S05]  /*2750*/  PRMT R89, R155, 0x8880, RZ ;  /* 0x000088809b597816 */ /* 0x008fca00000000ff */
[----:B------:R-:W-:-:S07]  /*2760*/  IMAD R164, R89, R154, RZ ;  /* 0x0000009a59a47224 */ /* 0x000fce00078e02ff */
.L_x_58:
[----:B------:R-:W-:Y:S05]  /*2770*/  BSYNC B1 ;  /* 0x0000000000017941 */ /* 0x000fea0003800000 */
.L_x_57:
[----:B------:R-:W-:Y:S01]  /*2780*/  @!P5 IMAD R101, R101, R153, R164 ;  /* 0x000000996565d224 */ /* 0x000fe200078e02a4 */
[----:B------:R-:W-:Y:S04]  /*2790*/  BSSY B1, `(.L_x_59) ;  /* 0x0000006000017945 */ /* 0x000fe80003800000 */
[----:B------:R0:W-:Y:S01]  /*27a0*/  @!P5 STG.E.U8 desc[UR36][R158.64+0x19], R101 ;  /* 0x000019659e00d986 */ /* 0x0001e2000c101124 */
[----:B------:R-:W-:Y:S05]  /*27b0*/  @P2 BRA `(.L_x_60) ;  /* 0x00000000000c2947 */ /* 0x000fea0003800000 */
[----:B--2---:R-:W3:Y:S02]  /*27c0*/  LDG.E.U8 R155, desc[UR36][R162.64+0x18] ;  /* 0x00001824a29b7981 */ /* 0x004ee4000c1e1100 */
[----:B---3--:R-:W-:-:S05]  /*27d0*/  PRMT R89, R155, 0x8880, RZ ;  /* 0x000088809b597816 */ /* 0x008fca00000000ff */
[----:B------:R-:W-:-:S07]  /*27e0*/  IMAD R164, R89, R154, RZ ;  /* 0x0000009a59a47224 */ /* 0x000fce00078e02ff */
.L_x_60:
[----:B------:R-:W-:Y:S05]  /*27f0*/  BSYNC B1 ;  /* 0x0000000000017941 */ /* 0x000fea0003800000 */
.L_x_59:
        /* <DEDUP_REMOVED lines=11> */
.L_x_62:
[----:B------:R-:W-:Y:S05]  /*28b0*/  BSYNC B1 ;  /* 0x0000000000017941 */ /* 0x000fea0003800000 */
.L_x_61:
[----:B------:R-:W-:Y:S01]  /*28c0*/  @!P4 IMAD R103, R103, R153, R164 ;  /* 0x000000996767c224 */ /* 0x000fe200078e02a4 */
[----:B------:R-:W-:Y:S04]  /*28d0*/  BSSY B1, `(.L_x_63) ;  /* 0x0000006000017945 */ /* 0x000fe80003800000 */
[----:B------:R0:W-:Y:S01]  /*28e0*/  @!P4 STG.E.U8 desc[UR36][R8.64+0x19], R103 ;  /* 0x000019670800c986 */ /* 0x0001e2000c101124 */
[----:B------:R-:W-:Y:S05]  /*28f0*/  @P3 BRA `(.L_x_64) ;  /* 0x00000000000c3947 */ /* 0x000fea0003800000 */
[----:B--2---:R-:W3:Y:S02]  /*2900*/  LDG.E.U8 R155, desc[UR36][R22.64+0x20] ;  /* 0x00002024169b7981 */ /* 0x004ee4000c1e1100 */
[----:B---3--:R-:W-:-:S05]  /*2910*/  PRMT R89, R155, 0x8880, RZ ;  /* 0x000088809b597816 */ /* 0x008fca00000000ff */
[----:B------:R-:W-:-:S07]  /*2920*/  IMAD R164, R89, R154, RZ ;  /* 0x0000009a59a47224 */ /* 0x000fce00078e02ff */
.L_x_64:
[----:B------:R-:W-:Y:S05]  /*2930*/  BSYNC B1 ;  /* 0x0000000000017941 */ /* 0x000fea0003800000 */
.L_x_63:
[----:B---3--:R-:W-:Y:S01]  /*2940*/  @!P3 IMAD R89, R104, R153, R164 ;  /* 0x000000996859b224 */ /* 0x008fe200078e02a4 */
[----:B------:R-:W-:Y:S04]  /*2950*/  BSSY B1, `(.L_x_65) ;  /* 0x0000006000017945 */ /* 0x000fe80003800000 */
[----:B------:R3:W-:Y:S01]  /*2960*/  @!P3 STG.E.U8 desc[UR36][R158.64+0x20], R89 ;  /* 0x000020599e00b986 */ /* 0x0007e2000c101124 */
[----:B------:R-:W-:Y:S05]  /*2970*/  @P5 BRA `(.L_x_66) ;  /* 0x00000000000c5947 */ /* 0x000fea0003800000 */
[----:B--2---:R-:W3:Y:S02]  /*2980*/  LDG.E.U8 R155, desc[UR36][R22.64+0x21] ;  /* 0x00002124169b7981 */ /* 0x004ee4000c1e1100 */
[----:B---3--:R-:W-:-:S05]  /*2990*/  PRMT R89, R155, 0x8880, RZ ;  /* 0x000088809b597816 */ /* 0x008fca00000000ff */
[----:B------:R-:W-:-:S07]  /*29a0*/  IMAD R164, R89, R154, RZ ;  /* 0x0000009a59a47224 */ /* 0x000fce00078e02ff */
.L_x_66:
[----:B------:R-:W-:Y:S05]  /*29b0*/  BSYNC B1 ;  /* 0x0000000000017941 */ /* 0x000fea0003800000 */
.L_x_65:
[----:B------:R-:W-:Y:S01]  /*29c0*/  @!P5 IMAD R105, R105, R153, R164 ;  /* 0x000000996969d224 */ /* 0x000fe200078e02a4 */
[----:B------:R-:W-:Y:S04]  /*29d0*/  BSSY B1, `(.L_x_67) ;  /* 0x0000006000017945 */ /* 0x000fe80003800000 */
[----:B------:R0:W-:Y:S01]  /*29e0*/  @!P5 STG.E.U8 desc[UR36][R158.64+0x21], R105 ;  /* 0x000021699e00d986 */ /* 0x0001e2000c101124 */
[----:B------:R-:W-:Y:S05]  /*29f0*/  @P2 BRA `(.L_x_68) ;  /* 0x00000000000c2947 */ /* 0x000fea0003800000 */
[----:B--2---:R-:W3:Y:S02]  /*2a00*/  LDG.E.U8 R155, desc[UR36][R162.64+0x20] ;  /* 0x00002024a29b7981 */ /* 0x004ee4000c1e1100 */
[----:B---3--:R-:W-:-:S05]  /*2a10*/  PRMT R89, R155, 0x8880, RZ ;  /* 0x000088809b597816 */ /* 0x008fca00000000ff */
[----:B------:R-:W-:-:S07]  /*2a20*/  IMAD R164, R89, R154, RZ ;  /* 0x0000009a59a47224 */ /* 0x000fce00078e02ff */
.L_x_68:
[----:B------:R-:W-:Y:S05]  /*2a30*/  BSYNC B1 ;  /* 0x0000000000017941 */ /* 0x000fea0003800000 */
.L_x_67:
        /* <DEDUP_REMOVED lines=11> */
.L_x_70:
[----:B------:R-:W-:Y:S05]  /*2af0*/  BSYNC B1 ;  /* 0x0000000000017941 */ /* 0x000fea0003800000 */
.L_x_69:
[----:B------:R-:W-:Y:S01]  /*2b00*/  @!P4 IMAD R107, R107, R153, R164 ;  /* 0x000000996b6bc224 */ /* 0x000fe200078e02a4 */
[----:B------:R-:W-:Y:S04]  /*2b10*/  BSSY B1, `(.L_x_71) ;  /* 0x0000006000017945 */ /* 0x000fe80003800000 */
[----:B------:R0:W-:Y:S01]  /*2b20*/  @!P4 STG.E.U8 desc[UR36][R8.64+0x21], R107 ;  /* 0x0000216b0800c986 */ /* 0x0001e2000c101124 */
[----:B------:R-:W-:Y:S05]  /*2b30*/  @P3 BRA `(.L_x_72) ;  /* 0x00000000000c3947 */ /* 0x000fea0003800000 */
[----:B--2---:R-:W3:Y:S02]  /*2b40*/  LDG.E.U8 R155, desc[UR36][R22.64+0x28] ;  /* 0x00002824169b7981 */ /* 0x004ee4000c1e1100 */
[----:B---3--:R-:W-:-:S05]  /*2b50*/  PRMT R89, R155, 0x8880, RZ ;  /* 0x000088809b597816 */ /* 0x008fca00000000ff */
[----:B------:R-:W-:-:S07]  /*2b60*/  IMAD R164, R89, R154, RZ ;  /* 0x0000009a59a47224 */ /* 0x000fce00078e02ff */
.L_x_72:
[----:B------:R-:W-:Y:S05]  /*2b70*/  BSYNC B1 ;  /* 0x0000000000017941 */ /* 0x000fea0003800000 */
.L_x_71:
[----:B---3--:R-:W-:Y:S01]  /*2b80*/  @!P3 IMAD R89, R108, R153, R164 ;  /* 0x000000996c59b224 */ /* 0x008fe200078e02a4 */
[----:B------:R-:W-:Y:S04]  /*2b90*/  BSSY B1, `(.L_x_73) ;  /* 0x0000006000017945 */ /* 0x000fe80003800000 */
[----:B------:R3:W-:Y:S01]  /*2ba0*/  @!P3 STG.E.U8 desc[UR36][R158.64+0x28], R89 ;  /* 0x000028599e00b986 */ /* 0x0007e2000c101124 */
[----:B------:R-:W-:Y:S05]  /*2bb0*/  @P5 BRA `(.L_x_74) ;  /* 0x00000000000c5947 */ /* 0x000fea0003800000 */
[----:B--2---:R-:W3:Y:S02]  /*2bc0*/  LDG.E.U8 R155, desc[UR36][R22.64+0x29] ;  /* 0x00002924169b7981 */ /* 0x004ee4000c1e1100 */
[----:B---3--:R-:W-:-:S05]  /*2bd0*/  PRMT R89, R155, 0x8880, RZ ;  /* 0x000088809b597816 */ /* 0x008fca00000000ff */
[----:B------:R-:W-:-:S07]  /*2be0*/  IMAD R164, R89, R154, RZ ;  /* 0x0000009a59a47224 */ /* 0x000fce00078e02ff */
.L_x_74:
[----:B------:R-:W-:Y:S05]  /*2bf0*/  BSYNC B1 ;  /* 0x0000000000017941 */ /* 0x000fea0003800000 */
.L_x_73:
[----:B------:R-:W-:Y:S01]  /*2c00*/  @!P5 IMAD R109, R109, R153, R164 ;  /* 0x000000996d6dd224 */ /* 0x000fe200078e02a4 */
[----:B------:R-:W-:Y:S04]  /*2c10*/  BSSY B1, `(.L_x_75) ;  /* 0x0000006000017945 */ /* 0x000fe80003800000 */
[----:B------:R0:W-:Y:S01]  /*2c20*/  @!P5 STG.E.U8 desc[UR36][R158.64+0x29], R109 ;  /* 0x0000296d9e00d986 */ /* 0x0001e2000c101124 */
[----:B------:R-:W-:Y:S05]  /*2c30*/  @P2 BRA `(.L_x_76) ;  /* 0x00000000000c2947 */ /* 0x000fea0003800000 */
[----:B--2---:R-:W3:Y:S02]  /*2c40*/  LDG.E.U8 R155, desc[UR36][R162.64+0x28] ;  /* 0x00002824a29b7981 */ /* 0x004ee4000c1e1100 */
[----:B---3--:R-:W-:-:S05]  /*2c50*/  PRMT R89, R155, 0x8880, RZ ;  /* 0x000088809b597816 */ /* 0x008fca00000000ff */
[----:B------:R-:W-:-:S07]  /*2c60*/  IMAD R164, R89, R154, RZ ;  /* 0x0000009a59a47224 */ /* 0x000fce00078e02ff */
.L_x_76:
[----:B------:R-:W-:Y:S05]  /*2c70*/  BSYNC B1 ;  /* 0x0000000000017941 */ /* 0x000fea0003800000 */
.L_x_75:
        /* <DEDUP_REMOVED lines=11> */
.L_x_78:
[----:B------:R-:W-:Y:S05]  /*2d30*/  BSYNC B1 ;  /* 0x0000000000017941 */ /* 0x000fea0003800000 */
.L_x_77:
[----:B------:R-:W-:Y:S01]  /*2d40*/  @!P4 IMAD R111, R111, R153, R164 ;  /* 0x000000996f6fc224 */ /* 0x000fe200078e02a4 */
[----:B------:R-:W-:Y:S04]  /*2d50*/  BSSY B1, `(.L_x_79) ;  /* 0x0000006000017945 */ /* 0x000fe80003800000 */
[----:B------:R0:W-:Y:S01]  /*2d60*/  @!P4 STG.E.U8 desc[UR36][R8.64+0x29], R111 ;  /* 0x0000296f0800c986 */ /* 0x0001e2000c101124 */
[----:B------:R-:W-:Y:S05]  /*2d70*/  @P3 BRA `(.L_x_80) ;  /* 0x00000000000c3947 */ /* 0x000fea0003800000 */
[----:B--2---:R-:W3:Y:S02]  /*2d80*/  LDG.E.U8 R155, desc[UR36][R22.64+0x30] ;  /* 0x00003024169b7981 */ /* 0x004ee4000c1e1100 */
[----:B---3--:R-:W-:-:S05]  /*2d90*/  PRMT R89, R155, 0x8880, RZ ;  /* 0x000088809b597816 */ /* 0x008fca00000000ff */
[----:B------:R-:W-:-:S07]  /*2da0*/  IMAD R164, R89, R154, RZ ;  /* 0x0000009a59a47224 */ /* 0x000fce00078e02ff */
.L_x_80:
[----:B------:R-:W-:Y:S05]  /*2db0*/  BSYNC B1 ;  /* 0x0000000000017941 */ /* 0x000fea0003800000 */
.L_x_79:
[----:B---3--:R-:W-:Y:S01]  /*2dc0*/  @!P3 IMAD R89, R112, R153, R164 ;  /* 0x000000997059b224 */ /* 0x008fe200078e02a4 */
[----:B------:R-:W-:Y:S04]  /*2dd0*/  BSSY B1, `(.L_x_81) ;  /* 0x0000006000017945 */ /* 0x000fe80003800000 */
[----:B------:R3:W-:Y:S01]  /*2de0*/  @!P3 STG.E.U8 desc[UR36][R158.64+0x30], R89 ;  /* 0x000030599e00b986 */ /* 0x0007e2000c101124 */
[----:B------:R-:W-:Y:S05]  /*2df0*/  @P5 BRA `(.L_x_82) ;  /* 0x00000000000c5947 */ /* 0x000fea0003800000 */
[----:B--2---:R-:W3:Y:S02]  /*2e00*/  LDG.E.U8 R155, desc[UR36][R22.64+0x31] ;  /* 0x00003124169b7981 */ /* 0x004ee4000c1e1100 */
[----:B---3--:R-:W-:-:S05]  /*2e10*/  PRMT R89, R155, 0x8880, RZ ;  /* 0x000088809b597816 */ /* 0x008fca00000000ff */
[----:B------:R-:W-:-:S07]  /*2e20*/  IMAD R164, R89, R154, RZ ;  /* 0x0000009a59a47224 */ /* 0x000fce00078e02ff */
.L_x_82:
[----:B------:R-:W-:Y:S05]  /*2e30*/  BSYNC B1 ;  /* 0x0000000000017941 */ /* 0x000fea0003800000 */
.L_x_81:
[----:B------:R-:W-:Y:S01]  /*2e40*/  @!P5 IMAD R113, R113, R153, R164 ;  /* 0x000000997171d224 */ /* 0x000fe200078e02a4 */
[----:B------:R-:W-:Y:S04]  /*2e50*/  BSSY B1, `(.L_x_83) ;  /* 0x0000006000017945 */ /* 0x000fe80003800000 */
[----:B------:R0:W-:Y:S01]  /*2e60*/  @!P5 STG.E.U8 desc[UR36][R158.64+0x31], R113 ;  /* 0x000031719e00d986 */ /* 0x0001e2000c101124 */
[----:B------:R-:W-:Y:S05]  /*2e70*/  @P2 BRA `(.L_x_84) ;  /* 0x00000000000c2947 */ /* 0x000fea0003800000 */
[----:B--2---:R-:W3:Y:S02]  /*2e80*/  LDG.E.U8 R155, desc[UR36][R162.64+0x30] ;  /* 0x00003024a29b7981 */ /* 0x004ee4000c1e1100 */
[----:B---3--:R-:W-:-:S05]  /*2e90*/  PRMT R89, R155, 0x8880, RZ ;  /* 0x000088809b597816 */ /* 0x008fca00000000ff */
[----:B------:R-:W-:-:S07]  /*2ea0*/  IMAD R164, R89, R154, RZ ;  /* 0x0000009a59a47224 */ /* 0x000fce00078e02ff */
.L_x_84:
[----:B------:R-:W-:Y:S05]  /*2eb0*/  BSYNC B1 ;  /* 0x0000000000017941 */ /* 0x000fea0003800000 */
.L_x_83:
        /* <DEDUP_REMOVED lines=11> */
.L_x_86:
[----:B------:R-:W-:Y:S05]  /*2f70*/  BSYNC B1 ;  /* 0x0000000000017941 */ /* 0x000fea0003800000 */
.L_x_85:
[----:B------:R-:W-:Y:S01]  /*2f80*/  @!P4 IMAD R115, R115, R153, R164 ;  /* 0x000000997373c224 */ /* 0x000fe200078e02a4 */
[----:B------:R-:W-:Y:S04]  /*2f90*/  BSSY B1, `(.L_x_87) ;  /* 0x0000006000017945 */ /* 0x000fe80003800000 */
[----:B------:R0:W-:Y:S01]  /*2fa0*/  @!P4 STG.E.U8 desc[UR36][R8.64+0x31], R115 ;  /* 0x000031730800c986 */ /* 0x0001e2000c101124 */
[----:B------:R-:W-:Y:S05]  /*2fb0*/  @P3 BRA `(.L_x_88) ;  /* 0x00000000000c3947 */ /* 0x000fea0003800000 */
[----:B--2---:R-:W3:Y:S02]  /*2fc0*/  LDG.E.U8 R155, desc[UR36][R22.64+0x38] ;  /* 0x00003824169b7981 */ /* 0x004ee4000c1e1100 */
[----:B---3--:R-:W-:-:S05]  /*2fd0*/  PRMT R89, R155, 0x8880, RZ ;  /* 0x000088809b597816 */ /* 0x008fca00000000ff */
[----:B------:R-:W-:-:S07]  /*2fe0*/  IMAD R164, R89, R154, RZ ;  /* 0x0000009a59a47224 */ /* 0x000fce00078e02ff */
.L_x_88:
[----:B------:R-:W-:Y:S05]  /*2ff0*/  BSYNC B1 ;  /* 0x0000000000017941 */ /* 0x000fea0003800000 */
.L_x_87:
[----:B---3--:R-:W-:Y:S01]  /*3000*/  @!P3 IMAD R89, R116, R153, R164 ;  /* 0x000000997459b224 */ /* 0x008fe200078e02a4 */
[----:B------:R-:W-:Y:S04]  /*3010*/  BSSY B1, `(.L_x_89) ;  /* 0x0000006000017945 */ /* 0x000fe80003800000 */
[----:B------:R3:W-:Y:S01]  /*3020*/  @!P3 STG.E.U8 desc[UR36][R158.64+0x38], R89 ;  /* 0x000038599e00b986 */ /* 0x0007e2000c101124 */
[----:B------:R-:W-:Y:S05]  /*3030*/  @P5 BRA `(.L_x_90) ;  /* 0x00000000000c5947 */ /* 0x000fea0003800000 */
[----:B--2---:R-:W3:Y:S02]  /*3040*/  LDG.E.U8 R155, desc[UR36][R22.64+0x39] ;  /* 0x00003924169b7981 */ /* 0x004ee4000c1e1100 */
[----:B---3--:R-:W-:-:S05]  /*3050*/  PRMT R89, R155, 0x8880, RZ ;  /* 0x000088809b597816 */ /* 0x008fca00000000ff */
[----:B------:R-:W-:-:S07]  /*3060*/  IMAD R164, R89, R154, RZ ;  /* 0x0000009a59a47224 */ /* 0x000fce00078e02ff */
.L_x_90:
[----:B------:R-:W-:Y:S05]  /*3070*/  BSYNC B1 ;  /* 0x0000000000017941 */ /* 0x000fea0003800000 */
.L_x_89:
[----:B------:R-:W-:Y:S01]  /*3080*/  @!P5 IMAD R117, R117, R153, R164 ;  /* 0x000000997575d224 */ /* 0x000fe200078e02a4 */
[----:B------:R-:W-:Y:S04]  /*3090*/  BSSY B1, `(.L_x_91) ;  /* 0x0000006000017945 */ /* 0x000fe80003800000 */
[----:B------:R0:W-:Y:S01]  /*30a0*/  @!P5 STG.E.U8 desc[UR36][R158.64+0x39], R117 ;  /* 0x000039759e00d986 */ /* 0x0001e2000c101124 */
[----:B------:R-:W-:Y:S05]  /*30b0*/  @P2 BRA `(.L_x_92) ;  /* 0x00000000000c2947 */ /* 0x000fea0003800000 */
[----:B--2---:R-:W3:Y:S02]  /*30c0*/  LDG.E.U8 R155, desc[UR36][R162.64+0x38] ;  /* 0x00003824a29b7981 */ /* 0x004ee4000c1e1100 */
[----:B---3--:R-:W-:-:S05]  /*30d0*/  PRMT R89, R155, 0x8880, RZ ;  /* 0x000088809b597816 */ /* 0x008fca00000000ff */
[----:B------:R-:W-:-:S07]  /*30e0*/  IMAD R164, R89, R154, RZ ;  /* 0x0000009a59a47224 */ /* 0x000fce00078e02ff */
.L_x_92:
[----:B------:R-:W-:Y:S05]  /*30f0*/  BSYNC B1 ;  /* 0x0000000000017941 */ /* 0x000fea0003800000 */
.L_x_91:
        /* <DEDUP_REMOVED lines=11> */
.L_x_94:
[----:B------:R-:W-:Y:S05]  /*31b0*/  BSYNC B1 ;  /* 0x0000000000017941 */ /* 0x000fea0003800000 */
.L_x_93:
[----:B------:R-:W-:Y:S01]  /*31c0*/  @!P4 IMAD R119, R119, R153, R164 ;  /* 0x000000997777c224 */ /* 0x000fe200078e02a4 */
[----:B------:R-:W-:Y:S04]  /*31d0*/  BSSY B1, `(.L_x_95) ;  /* 0x0000006000017945 */ /* 0x000fe80003800000 */
[----:B------:R0:W-:Y:S01]  /*31e0*/  @!P4 STG.E.U8 desc[UR36][R8.64+0x39], R119 ;  /* 0x000039770800c986 */ /* 0x0001e2000c101124 */
[----:B------:R-:W-:Y:S05]  /*31f0*/  @P3 BRA `(.L_x_96) ;  /* 0x00000000000c3947 */ /* 0x000fea0003800000 */
[----:B--2---:R-:W3:Y:S02]  /*3200*/  LDG.E.U8 R155, desc[UR36][R22.64+0x40] ;  /* 0x00004024169b7981 */ /* 0x004ee4000c1e1100 */
[----:B---3--:R-:W-:-:S05]  /*3210*/  PRMT R89, R155, 0x8880, RZ ;  /* 0x000088809b597816 */ /* 0x008fca00000000ff */
[----:B------:R-:W-:-:S07]  /*3220*/  IMAD R164, R89, R154, RZ ;  /* 0x0000009a59a47224 */ /* 0x000fce00078e02ff */
.L_x_96:
[----:B------:R-:W-:Y:S05]  /*3230*/  BSYNC B1 ;  /* 0x0000000000017941 */ /* 0x000fea0003800000 */
.L_x_95:
[----:B---3--:R-:W-:Y:S01]  /*3240*/  @!P3 IMAD R89, R120, R153, R164 ;  /* 0x000000997859b224 */ /* 0x008fe200078e02a4 */
[----:B------:R-:W-:Y:S04]  /*3250*/  BSSY B1, `(.L_x_97) ;  /* 0x0000006000017945 */ /* 0x000fe80003800000 */
[----:B------:R3:W-:Y:S01]  /*3260*/  @!P3 STG.E.U8 desc[UR36][R158.64+0x40], R89 ;  /* 0x000040599e00b986 */ /* 0x0007e2000c101124 */
[----:B------:R-:W-:Y:S05]  /*3270*/  @P5 BRA `(.L_x_98) ;  /* 0x00000000000c5947 */ /* 0x000fea0003800000 */
[----:B--2---:R-:W3:Y:S02]  /*3280*/  LDG.E.U8 R155, desc[UR36][R22.64+0x41] ;  /* 0x00004124169b7981 */ /* 0x004ee4000c1e1100 */
[----:B---3--:R-:W-:-:S05]  /*3290*/  PRMT R89, R155, 0x8880, RZ ;  /* 0x000088809b597816 */ /* 0x008fca00000000ff */
[----:B------:R-:W-:-:S07]  /*32a0*/  IMAD R164, R89, R154, RZ ;  /* 0x0000009a59a47224 */ /* 0x000fce00078e02ff */
.L_x_98:
[----:B------:R-:W-:Y:S05]  /*32b0*/  BSYNC B1 ;  /* 0x0000000000017941 */ /* 0x000fea0003800000 */
.L_x_97:
[----:B------:R-:W-:Y:S01]  /*32c0*/  @!P5 IMAD R121, R121, R153, R164 ;  /* 0x000000997979d224 */ /* 0x000fe200078e02a4 */
[----:B------:R-:W-:Y:S04]  /*32d0*/  BSSY B1, `(.L_x_99) ;  /* 0x0000006000017945 */ /* 0x000fe80003800000 */
[----:B------:R0:W-:Y:S01]  /*32e0*/  @!P5 STG.E.U8 desc[UR36][R158.64+0x41], R121 ;  /* 0x000041799e00d986 */ /* 0x0001e2000c101124 */
[----:B------:R-:W-:Y:S05]  /*32f0*/  @P2 BRA `(.L_x_100) ;  /* 0x00000000000c2947 */ /* 0x000fea0003800000 */
[----:B--2---:R-:W3:Y:S02]  /*3300*/  LDG.E.U8 R155, desc[UR36][R162.64+0x40] ;  /* 0x00004024a29b7981 */ /* 0x004ee4000c1e1100 */
[----:B---3--:R-:W-:-:S05]  /*3310*/  PRMT R89, R155, 0x8880, RZ ;  /* 0x000088809b597816 */ /* 0x008fca00000000ff */
[----:B------:R-:W-:-:S07]  /*3320*/  IMAD R164, R89, R154, RZ ;  /* 0x0000009a59a47224 */ /* 0x000fce00078e02ff */
.L_x_100:
[----:B------:R-:W-:Y:S05]  /*3330*/  BSYNC B1 ;  /* 0x0000000000017941 */ /* 0x000fea0003800000 */
.L_x_99:
        /* <DEDUP_REMOVED lines=11> */
.L_x_102:
[----:B------:R-:W-:Y:S05]  /*33f0*/  BSYNC B1 ;  /* 0x0000000000017941 */ /* 0x000fea0003800000 */
.L_x_101:
[----:B------:R-:W-:Y:S01]  /*3400*/  @!P4 IMAD R123, R123, R153, R164 ;  /* 0x000000997b7bc224 */ /* 0x000fe200078e02a4 */
[----:B------:R-:W-:Y:S04]  /*3410*/  BSSY B1, `(.L_x_103) ;  /* 0x0000006000017945 */ /* 0x000fe80003800000 */
[----:B------:R0:W-:Y:S01]  /*3420*/  @!P4 STG.E.U8 desc[UR36][R8.64+0x41], R123 ;  /* 0x0000417b0800c986 */ /* 0x0001e2000c101124 */
[----:B------:R-:W-:Y:S05]  /*3430*/  @P3 BRA `(.L_x_104) ;  /* 0x00000000000c3947 */ /* 0x000fea0003800000 */
[----:B--2---:R-:W3:Y:S02]  /*3440*/  LDG.E.U8 R155, desc[UR36][R22.64+0x48] ;  /* 0x00004824169b7981 */ /* 0x004ee4000c1e1100 */
[----:B---3--:R-:W-:-:S05]  /*3450*/  PRMT R89, R155, 0x8880, RZ ;  /* 0x000088809b597816 */ /* 0x008fca00000000ff */
[----:B------:R-:W-:-:S07]  /*3460*/  IMAD R164, R89, R154, RZ ;  /* 0x0000009a59a47224 */ /* 0x000fce00078e02ff */
.L_x_104:
[----:B------:R-:W-:Y:S05]  /*3470*/  BSYNC B1 ;  /* 0x0000000000017941 */ /* 0x000fea0003800000 */
.L_x_103:
[----:B---3--:R-:W-:Y:S01]  /*3480*/  @!P3 IMAD R89, R124, R153, R164 ;  /* 0x000000997c59b224 */ /* 0x008fe200078e02a4 */
[----:B------:R-:W-:Y:S04]  /*3490*/  BSSY B1, `(.L_x_105) ;  /* 0x0000006000017945 */ /* 0x000fe80003800000 */
[----:B------:R3:W-:Y:S01]  /*34a0*/  @!P3 STG.E.U8 desc[UR36][R158.64+0x48], R89 ;  /* 0x000048599e00b986 */ /* 0x0007e2000c101124 */
[----:B------:R-:W-:Y:S05]  /*34b0*/  @P5 BRA `(.L_x_106) ;  /* 0x00000000000c5947 */ /* 0x000fea0003800000 */
[----:B--2---:R-:W3:Y:S02]  /*34c0*/  LDG.E.U8 R155, desc[UR36][R22.64+0x49] ;  /* 0x00004924169b7981 */ /* 0x004ee4000c1e1100 */
[----:B---3--:R-:W-:-:S05]  /*34d0*/  PRMT R89, R155, 0x8880, RZ ;  /* 0x000088809b597816 */ /* 0x008fca00000000ff */
[----:B------:R-:W-:-:S07]  /*34e0*/  IMAD R164, R89, R154, RZ ;  /* 0x0000009a59a47224 */ /* 0x000fce00078e02ff */
.L_x_106:
[----:B------:R-:W-:Y:S05]  /*34f0*/  BSYNC B1 ;  /* 0x0000000000017941 */ /* 0x000fea0003800000 */
.L_x_105:
[----:B------:R-:W-:Y:S01]  /*3500*/  @!P5 IMAD R125, R125, R153, R164 ;  /* 0x000000997d7dd224 */ /* 0x000fe200078e02a4 */
[----:B------:R-:W-:Y:S04]  /*3510*/  BSSY B1, `(.L_x_107) ;  /* 0x0000006000017945 */ /* 0x000fe80003800000 */
[----:B------:R0:W-:Y:S01]  /*3520*/  @!P5 STG.E.U8 desc[UR36][R158.64+0x49], R125 ;  /* 0x0000497d9e00d986 */ /* 0x0001e2000c101124 */
[----:B------:R-:W-:Y:S05]  /*3530*/  @P2 BRA `(.L_x_108) ;  /* 0x00000000000c2947 */ /* 0x000fea0003800000 */
[----:B--2---:R-:W3:Y:S02]  /*3540*/  LDG.E.U8 R155, desc[UR36][R162.64+0x48] ;  /* 0x00004824a29b7981 */ /* 0x004ee4000c1e1100 */
[----:B---3--:R-:W-:-:S05]  /*3550*/  PRMT R89, R155, 0x8880, RZ ;  /* 0x000088809b597816 */ /* 0x008fca00000000ff */
[----:B------:R-:W-:-:S07]  /*3560*/  IMAD R164, R89, R154, RZ ;  /* 0x0000009a59a47224 */ /* 0x000fce00078e02ff */
.L_x_108:
[----:B------:R-:W-:Y:S05]  /*3570*/  BSYNC B1 ;  /* 0x0000000000017941 */ /* 0x000fea0003800000 */
.L_x_107:
        /* <DEDUP_REMOVED lines=11> */
.L_x_110:
[----:B------:R-:W-:Y:S05]  /*3630*/  BSYNC B1 ;  /* 0x0000000000017941 */ /* 0x000fea0003800000 */
.L_x_109:
[----:B------:R-:W-:Y:S01]  /*3640*/  @!P4 IMAD R127, R127, R153, R164 ;  /* 0x000000997f7fc224 */ /* 0x000fe200078e02a4 */
[----:B------:R-:W-:Y:S04]  /*3650*/  BSSY B1, `(.L_x_111) ;  /* 0x0000006000017945 */ /* 0x000fe80003800000 */
[----:B------:R0:W-:Y:S01]  /*3660*/  @!P4 STG.E.U8 desc[UR36][R8.64+0x49], R127 ;  /* 0x0000497f0800c986 */ /* 0x0001e2000c101124 */
[----:B------:R-:W-:Y:S05]  /*3670*/  @P3 BRA `(.L_x_112) ;  /* 0x00000000000c3947 */ /* 0x000fea0003800000 */
[----:B--2---:R-:W3:Y:S02]  /*3680*/  LDG.E.U8 R155, desc[UR36][R22.64+0x50] ;  /* 0x00005024169b7981 */ /* 0x004ee4000c1e1100 */
[----:B---3--:R-:W-:-:S05]  /*3690*/  PRMT R89, R155, 0x8880, RZ ;  /* 0x000088809b597816 */ /* 0x008fca00000000ff */
[----:B------:R-:W-:-:S07]  /*36a0*/  IMAD R164, R89, R154, RZ ;  /* 0x0000009a59a47224 */ /* 0x000fce00078e02ff */
.L_x_112:
[----:B------:R-:W-:Y:S05]  /*36b0*/  BSYNC B1 ;  /* 0x0000000000017941 */ /* 0x000fea0003800000 */
.L_x_111:
[----:B---3--:R-:W-:Y:S01]  /*36c0*/  @!P3 IMAD R89, R128, R153, R164 ;  /* 0x000000998059b224 */ /* 0x008fe200078e02a4 */
[----:B------:R-:W-:Y:S04]  /*36d0*/  BSSY B1, `(.L_x_113) ;  /* 0x0000006000017945 */ /* 0x000fe80003800000 */
[----:B------:R3:W-:Y:S01]  /*36e0*/  @!P3 STG.E.U8 desc[UR36][R158.64+0x50], R89 ;  /* 0x000050599e00b986 */ /* 0x0007e2000c101124 */
[----:B------:R-:W-:Y:S05]  /*36f0*/  @P5 BRA `(.L_x_114) ;  /* 0x00000000000c5947 */ /* 0x000fea0003800000 */
[----:B--2---:R-:W3:Y:S02]  /*3700*/  LDG.E.U8 R155, desc[UR36][R22.64+0x51] ;  /* 0x00005124169b7981 */ /* 0x004ee4000c1e1100 */
[----:B---3--:R-:W-:-:S05]  /*3710*/  PRMT R89, R155, 0x8880, RZ ;  /* 0x000088809b597816 */ /* 0x008fca00000000ff */
[----:B------:R-:W-:-:S07]  /*3720*/  IMAD R164, R89, R154, RZ ;  /* 0x0000009a59a47224 */ /* 0x000fce00078e02ff */
.L_x_114:
[----:B------:R-:W-:Y:S05]  /*3730*/  BSYNC B1 ;  /* 0x0000000000017941 */ /* 0x000fea0003800000 */
.L_x_113:
[----:B------:R-:W-:Y:S01]  /*3740*/  @!P5 IMAD R129, R129, R153, R164 ;  /* 0x000000998181d224 */ /* 0x000fe200078e02a4 */
[----:B------:R-:W-:Y:S04]  /*3750*/  BSSY B1, `(.L_x_115) ;  /* 0x0000006000017945 */ /* 0x000fe80003800000 */
[----:B------:R0:W-:Y:S01]  /*3760*/  @!P5 STG.E.U8 desc[UR36][R158.64+0x51], R129 ;  /* 0x000051819e00d986 */ /* 0x0001e2000c101124 */
[----:B------:R-:W-:Y:S05]  /*3770*/  @P2 BRA `(.L_x_116) ;  /* 0x00000000000c2947 */ /* 0x000fea0003800000 */
[----:B--2---:R-:W3:Y:S02]  /*3780*/  LDG.E.U8 R155, desc[UR36][R162.64+0x50] ;  /* 0x00005024a29b7981 */ /* 0x004ee4000c1e1100 */
[----:B---3--:R-:W-:-:S05]  /*3790*/  PRMT R89, R155, 0x8880, RZ ;  /* 0x000088809b597816 */ /* 0x008fca00000000ff */
[----:B------:R-:W-:-:S07]  /*37a0*/  IMAD R164, R89, R154, RZ ;  /* 0x0000009a59a47224 */ /* 0x000fce00078e02ff */
.L_x_116:
[----:B------:R-:W-:Y:S05]  /*37b0*/  BSYNC B1 ;  /* 0x0000000000017941 */ /* 0x000fea0003800000 */
.L_x_115:
        /* <DEDUP_REMOVED lines=11> */
.L_x_118:
[----:B------:R-:W-:Y:S05]  /*3870*/  BSYNC B1 ;  /* 0x0000000000017941 */ /* 0x000fea0003800000 */
.L_x_117:
[----:B------:R-:W-:Y:S01]  /*3880*/  @!P4 IMAD R131, R131, R153, R164 ;  /* 0x000000998383c224 */ /* 0x000fe200078e02a4 */
[----:B------:R-:W-:Y:S04]  /*3890*/  BSSY B1, `(.L_x_119) ;  /* 0x0000006000017945 */ /* 0x000fe80003800000 */
[----:B------:R0:W-:Y:S01]  /*38a0*/  @!P4 STG.E.U8 desc[UR36][R8.64+0x51], R131 ;  /* 0x000051830800c986 */ /* 0x0001e2000c101124 */
[----:B------:R-:W-:Y:S05]  /*38b0*/  @P3 BRA `(.L_x_120) ;  /* 0x00000000000c3947 */ /* 0x000fea0003800000 */
[----:B--2---:R-:W3:Y:S02]  /*38c0*/  LDG.E.U8 R155, desc[UR36][R22.64+0x58] ;  /* 0x00005824169b7981 */ /* 0x004ee4000c1e1100 */
[----:B---3--:R-:W-:-:S05]  /*38d0*/  PRMT R89, R155, 0x8880, RZ ;  /* 0x000088809b597816 */ /* 0x008fca00000000ff */
[----:B------:R-:W-:-:S07]  /*38e0*/  IMAD R164, R89, R154, RZ ;  /* 0x0000009a59a47224 */ /* 0x000fce00078e02ff */
.L_x_120:
[----:B------:R-:W-:Y:S05]  /*38f0*/  BSYNC B1 ;  /* 0x0000000000017941 */ /* 0x000fea0003800000 */
.L_x_119:
[----:B---3--:R-:W-:Y:S01]  /*3900*/  @!P3 IMAD R89, R132, R153, R164 ;  /* 0x000000998459b224 */ /* 0x008fe200078e02a4 */
[----:B------:R-:W-:Y:S04]  /*3910*/  BSSY B1, `(.L_x_121) ;  /* 0x0000006000017945 */ /* 0x000fe80003800000 */
[----:B------:R3:W-:Y:S01]  /*3920*/  @!P3 STG.E.U8 desc[UR36][R158.64+0x58], R89 ;  /* 0x000058599e00b986 */ /* 0x0007e2000c101124 */
[----:B------:R-:W-:Y:S05]  /*3930*/  @P5 BRA `(.L_x_122) ;  /* 0x00000000000c5947 */ /* 0x000fea0003800000 */
[----:B--2---:R-:W3:Y:S02]  /*3940*/  LDG.E.U8 R155, desc[UR36][R22.64+0x59] ;  /* 0x00005924169b7981 */ /* 0x004ee4000c1e1100 */
[----:B---3--:R-:W-:-:S05]  /*3950*/  PRMT R89, R155, 0x8880, RZ ;  /* 0x000088809b597816 */ /* 0x008fca00000000ff */
[----:B------:R-:W-:-:S07]  /*3960*/  IMAD R164, R89, R154, RZ ;  /* 0x0000009a59a47224 */ /* 0x000fce00078e02ff */
.L_x_122:
[----:B------:R-:W-:Y:S05]  /*3970*/  BSYNC B1 ;  /* 0x0000000000017941 */ /* 0x000fea0003800000 */
.L_x_121:
[----:B------:R-:W-:Y:S01]  /*3980*/  @!P5 IMAD R133, R133, R153, R164 ;  /* 0x000000998585d224 */ /* 0x000fe200078e02a4 */
[----:B------:R-:W-:Y:S04]  /*3990*/  BSSY B1, `(.L_x_123) ;  /* 0x0000006000017945 */ /* 0x000fe80003800000 */
[----:B------:R0:W-:Y:S01]  /*39a0*/  @!P5 STG.E.U8 desc[UR36][R158.64+0x59], R133 ;  /* 0x000059859e00d986 */ /* 0x0001e2000c101124 */
[----:B------:R-:W-:Y:S05]  /*39b0*/  @P2 BRA `(.L_x_124) ;  /* 0x00000000000c2947 */ /* 0x000fea0003800000 */
[----:B--2---:R-:W3:Y:S02]  /*39c0*/  LDG.E.U8 R155, desc[UR36][R162.64+0x58] ;  /* 0x00005824a29b7981 */ /* 0x004ee4000c1e1100 */
[----:B---3--:R-:W-:-:S05]  /*39d0*/  PRMT R89, R155, 0x8880, RZ ;  /* 0x000088809b597816 */ /* 0x008fca00000000ff */
[----:B------:R-:W-:-:S07]  /*39e0*/  IMAD R164, R89, R154, RZ ;  /* 0x0000009a59a47224 */ /* 0x000fce00078e02ff */
.L_x_124:
[----:B------:R-:W-:Y:S05]  /*39f0*/  BSYNC B1 ;  /* 0x0000000000017941 */ /* 0x000fea0003800000 */
.L_x_123:
        /* <DEDUP_REMOVED lines=11> */
.L_x_126:
[----:B------:R-:W-:Y:S05]  /*3ab0*/  BSYNC B1 ;  /* 0x0000000000017941 */ /* 0x000fea0003800000 */
.L_x_125:
[----:B------:R-:W-:Y:S01]  /*3ac0*/  @!P4 IMAD R135, R135, R153, R164 ;  /* 0x000000998787c224 */ /* 0x000fe200078e02a4 */
[----:B------:R-:W-:Y:S04]  /*3ad0*/  BSSY B1, `(.L_x_127) ;  /* 0x0000006000017945 */ /* 0x000fe80003800000 */
[----:B------:R0:W-:Y:S01]  /*3ae0*/  @!P4 STG.E.U8 desc[UR36][R8.64+0x59], R135 ;  /* 0x000059870800c986 */ /* 0x0001e2000c101124 */
[----:B------:R-:W-:Y:S05]  /*3af0*/  @P3 BRA `(.L_x_128) ;  /* 0x00000000000c3947 */ /* 0x000fea0003800000 */
[----:B--2---:R-:W3:Y:S02]  /*3b00*/  LDG.E.U8 R155, desc[UR36][R22.64+0x60] ;  /* 0x00006024169b7981 */ /* 0x004ee4000c1e1100 */
[----:B---3--:R-:W-:-:S05]  /*3b10*/  PRMT R89, R155, 0x8880, RZ ;  /* 0x000088809b597816 */ /* 0x008fca00000000ff */
[----:B------:R-:W-:-:S07]  /*3b20*/  IMAD R164, R89, R154, RZ ;  /* 0x0000009a59a47224 */ /* 0x000fce00078e02ff */
.L_x_128:
[----:B------:R-:W-:Y:S05]  /*3b30*/  BSYNC B1 ;  /* 0x0000000000017941 */ /* 0x000fea0003800000 */
.L_x_127:
[----:B---3--:R-:W-:Y:S01]  /*3b40*/  @!P3 IMAD R89, R136, R153, R164 ;  /* 0x000000998859b224 */ /* 0x008fe200078e02a4 */
[----:B------:R-:W-:Y:S04]  /*3b50*/  BSSY B1, `(.L_x_129) ;  /* 0x0000006000017945 */ /* 0x000fe80003800000 */
[----:B------:R3:W-:Y:S01]  /*3b60*/  @!P3 STG.E.U8 desc[UR36][R158.64+0x60], R89 ;  /* 0x000060599e00b986 */ /* 0x0007e2000c101124 */
[----:B------:R-:W-:Y:S05]  /*3b70*/  @P5 BRA `(.L_x_130) ;  /* 0x00000000000c5947 */ /* 0x000fea0003800000 */
[----:B--2---:R-:W3:Y:S02]  /*3b80*/  LDG.E.U8 R155, desc[UR36][R22.64+0x61] ;  /* 0x00006124169b7981 */ /* 0x004ee4000c1e1100 */
[----:B---3--:R-:W-:-:S05]  /*3b90*/  PRMT R89, R155, 0x8880, RZ ;  /* 0x000088809b597816 */ /* 0x008fca00000000ff */
[----:B------:R-:W-:-:S07]  /*3ba0*/  IMAD R164, R89, R154, RZ ;  /* 0x0000009a59a47224 */ /* 0x000fce00078e02ff */
.L_x_130:
[----:B------:R-:W-:Y:S05]  /*3bb0*/  BSYNC B1 ;  /* 0x0000000000017941 */ /* 0x000fea0003800000 */
.L_x_129:
[----:B------:R-:W-:Y:S01]  /*3bc0*/  @!P5 IMAD R137, R137, R153, R164 ;  /* 0x000000998989d224 */ /* 0x000fe200078e02a4 */
[----:B------:R-:W-:Y:S04]  /*3bd0*/  BSSY B1, `(.L_x_131) ;  /* 0x0000006000017945 */ /* 0x000fe80003800000 */
[----:B------:R0:W-:Y:S01]  /*3be0*/  @!P5 STG.E.U8 desc[UR36][R158.64+0x61], R137 ;  /* 0x000061899e00d986 */ /* 0x0001e2000c101124 */
[----:B------:R-:W-:Y:S05]  /*3bf0*/  @P2 BRA `(.L_x_132) ;  /* 0x00000000000c2947 */ /* 0x000fea0003800000 */
[----:B--2---:R-:W3:Y:S02]  /*3c00*/  LDG.E.U8 R155, desc[UR36][R162.64+0x60] ;  /* 0x00006024a29b7981 */ /* 0x004ee4000c1e1100 */
[----:B---3--:R-:W-:-:S05]  /*3c10*/  PRMT R89, R155, 0x8880, RZ ;  /* 0x000088809b597816 */ /* 0x008fca00000000ff */
[----:B------:R-:W-:-:S07]  /*3c20*/  IMAD R164, R89, R154, RZ ;  /* 0x0000009a59a47224 */ /* 0x000fce00078e02ff */
.L_x_132:
[----:B------:R-:W-:Y:S05]  /*3c30*/  BSYNC B1 ;  /* 0x0000000000017941 */ /* 0x000fea0003800000 */
.L_x_131:
        /* <DEDUP_REMOVED lines=11> */
.L_x_134:
[----:B------:R-:W-:Y:S05]  /*3cf0*/  BSYNC B1 ;  /* 0x0000000000017941 */ /* 0x000fea0003800000 */
.L_x_133:
[----:B------:R-:W-:Y:S01]  /*3d00*/  @!P4 IMAD R139, R139, R153, R164 ;  /* 0x000000998b8bc224 */ /* 0x000fe200078e02a4 */
[----:B------:R-:W-:Y:S04]  /*3d10*/  BSSY B1, `(.L_x_135) ;  /* 0x0000006000017945 */ /* 0x000fe80003800000 */
[----:B------:R0:W-:Y:S01]  /*3d20*/  @!P4 STG.E.U8 desc[UR36][R8.64+0x61], R139 ;  /* 0x0000618b0800c986 */ /* 0x0001e2000c101124 */
[----:B------:R-:W-:Y:S05]  /*3d30*/  @P3 BRA `(.L_x_136) ;  /* 0x00000000000c3947 */ /* 0x000fea0003800000 */
[----:B--2---:R-:W3:Y:S02]  /*3d40*/  LDG.E.U8 R155, desc[UR36][R22.64+0x68] ;  /* 0x00006824169b7981 */ /* 0x004ee4000c1e1100 */
[----:B---3--:R-:W-:-:S05]  /*3d50*/  PRMT R89, R155, 0x8880, RZ ;  /* 0x000088809b597816 */ /* 0x008fca00000000ff */
[----:B------:R-:W-:-:S07]  /*3d60*/  IMAD R164, R89, R154, RZ ;  /* 0x0000009a59a47224 */ /* 0x000fce00078e02ff */
.L_x_136:
[----:B------:R-:W-:Y:S05]  /*3d70*/  BSYNC B1 ;  /* 0x0000000000017941 */ /* 0x000fea0003800000 */
.L_x_135:
[----:B---3--:R-:W-:Y:S01]  /*3d80*/  @!P3 IMAD R89, R140, R153, R164 ;  /* 0x000000998c59b224 */ /* 0x008fe200078e02a4 */
[----:B------:R-:W-:Y:S04]  /*3d90*/  BSSY B1, `(.L_x_137) ;  /* 0x0000006000017945 */ /* 0x000fe80003800000 */
[----:B------:R3:W-:Y:S01]  /*3da0*/  @!P3 STG.E.U8 desc[UR36][R158.64+0x68], R89 ;  /* 0x000068599e00b986 */ /* 0x0007e2000c101124 */
[----:B------:R-:W-:Y:S05]  /*3db0*/  @P5 BRA `(.L_x_138) ;  /* 0x00000000000c5947 */ /* 0x000fea0003800000 */
[----:B--2---:R-:W3:Y:S02]  /*3dc0*/  LDG.E.U8 R155, desc[UR36][R22.64+0x69] ;  /* 0x00006924169b7981 */ /* 0x004ee4000c1e1100 */
[----:B---3--:R-:W-:-:S05]  /*3dd0*/  PRMT R89, R155, 0x8880, RZ ;  /* 0x000088809b597816 */ /* 0x008fca00000000ff */
[----:B------:R-:W-:-:S07]  /*3de0*/  IMAD R164, R89, R154, RZ ;  /* 0x0000009a59a47224 */ /* 0x000fce00078e02ff */
.L_x_138:
[----:B------:R-:W-:Y:S05]  /*3df0*/  BSYNC B1 ;  /* 0x0000000000017941 */ /* 0x000fea0003800000 */
.L_x_137:
[----:B------:R-:W-:Y:S01]  /*3e00*/  @!P5 IMAD R141, R141, R153, R164 ;  /* 0x000000998d8dd224 */ /* 0x000fe200078e02a4 */
[----:B------:R-:W-:Y:S04]  /*3e10*/  BSSY B1, `(.L_x_139) ;  /* 0x0000006000017945 */ /* 0x000fe80003800000 */
[----:B------:R0:W-:Y:S01]  /*3e20*/  @!P5 STG.E.U8 desc[UR36][R158.64+0x69], R141 ;  /* 0x0000698d9e00d986 */ /* 0x0001e2000c101124 */
[----:B------:R-:W-:Y:S05]  /*3e30*/  @P2 BRA `(.L_x_140) ;  /* 0x00000000000c2947 */ /* 0x000fea0003800000 */
[----:B--2---:R-:W3:Y:S02]  /*3e40*/  LDG.E.U8 R155, desc[UR36][R162.64+0x68] ;  /* 0x00006824a29b7981 */ /* 0x004ee4000c1e1100 */
[----:B---3--:R-:W-:-:S05]  /*3e50*/  PRMT R89, R155, 0x8880, RZ ;  /* 0x000088809b597816 */ /* 0x008fca00000000ff */
[----:B------:R-:W-:-:S07]  /*3e60*/  IMAD R164, R89, R154, RZ ;  /* 0x0000009a59a47224 */ /* 0x000fce00078e02ff */
.L_x_140:
[----:B------:R-:W-:Y:S05]  /*3e70*/  BSYNC B1 ;  /* 0x0000000000017941 */ /* 0x000fea0003800000 */
.L_x_139:
        /* <DEDUP_REMOVED lines=11> */
.L_x_142:
[----:B------:R-:W-:Y:S05]  /*3f30*/  BSYNC B1 ;  /* 0x0000000000017941 */ /* 0x000fea0003800000 */
.L_x_141:
[----:B------:R-:W-:Y:S01]  /*3f40*/  @!P4 IMAD R143, R143, R153, R164 ;  /* 0x000000998f8fc224 */ /* 0x000fe200078e02a4 */
[----:B------:R-:W-:Y:S04]  /*3f50*/  BSSY B1, `(.L_x_143) ;  /* 0x0000006000017945 */ /* 0x000fe80003800000 */
[----:B------:R0:W-:Y:S01]  /*3f60*/  @!P4 STG.E.U8 desc[UR36][R8.64+0x69], R143 ;  /* 0x0000698f0800c986 */ /* 0x0001e2000c101124 */
[----:B------:R-:W-:Y:S05]  /*3f70*/  @P3 BRA `(.L_x_144) ;  /* 0x00000000000c3947 */ /* 0x000fea0003800000 */
[----:B--2---:R-:W3:Y:S02]  /*3f80*/  LDG.E.U8 R155, desc[UR36][R22.64+0x70] ;  /* 0x00007024169b7981 */ /* 0x004ee4000c1e1100 */
[----:B---3--:R-:W-:-:S05]  /*3f90*/  PRMT R89, R155, 0x8880, RZ ;  /* 0x000088809b597816 */ /* 0x008fca00000000ff */
[----:B------:R-:W-:-:S07]  /*3fa0*/  IMAD R164, R89, R154, RZ ;  /* 0x0000009a59a47224 */ /* 0x000fce00078e02ff */
.L_x_144:
[----:B------:R-:W-:Y:S05]  /*3fb0*/  BSYNC B1 ;  /* 0x0000000000017941 */ /* 0x000fea0003800000 */
.L_x_143:
[----:B---3--:R-:W-:Y:S01]  /*3fc0*/  @!P3 IMAD R89, R144, R153, R164 ;  /* 0x000000999059b224 */ /* 0x008fe200078e02a4 */
[----:B------:R-:W-:Y:S04]  /*3fd0*/  BSSY B1, `(.L_x_145) ;  /* 0x0000006000017945 */ /* 0x000fe80003800000 */
[----:B------:R3:W-:Y:S01]  /*3fe0*/  @!P3 STG.E.U8 desc[UR36][R158.64+0x70], R89 ;  /* 0x000070599e00b986 */ /* 0x0007e2000c101124 */
[----:B------:R-:W-:Y:S05]  /*3ff0*/  @P5 BRA `(.L_x_146) ;  /* 0x00000000000c5947 */ /* 0x000fea0003800000 */
[----:B--2---:R-:W3:Y:S02]  /*4000*/  LDG.E.U8 R155, desc[UR36][R22.64+0x71] ;  /* 0x00007124169b7981 */ /* 0x004ee4000c1e1100 */
[----:B---3--:R-:W-:-:S05]  /*4010*/  PRMT R89, R155, 0x8880, RZ ;  /* 0x000088809b597816 */ /* 0x008fca00000000ff */
[----:B------:R-:W-:-:S07]  /*4020*/  IMAD R164, R89, R154, RZ ;  /* 0x0000009a59a47224 */ /* 0x000fce00078e02ff */
.L_x_146:
[----:B------:R-:W-:Y:S05]  /*4030*/  BSYNC B1 ;  /* 0x0000000000017941 */ /* 0x000fea0003800000 */
.L_x_145:
[----:B------:R-:W-:Y:S01]  /*4040*/  @!P5 IMAD R145, R145, R153, R164 ;  /* 0x000000999191d224 */ /* 0x000fe200078e02a4 */
[----:B------:R-:W-:Y:S04]  /*4050*/  BSSY B1, `(.L_x_147) ;  /* 0x0000006000017945 */ /* 0x000fe80003800000 */
[----:B------:R0:W-:Y:S01]  /*4060*/  @!P5 STG.E.U8 desc[UR36][R158.64+0x71], R145 ;  /* 0x000071919e00d986 */ /* 0x0001e2000c101124 */
[----:B------:R-:W-:Y:S05]  /*4070*/  @P2 BRA `(.L_x_148) ;  /* 0x00000000000c2947 */ /* 0x000fea0003800000 */
[----:B--2---:R-:W3:Y:S02]  /*4080*/  LDG.E.U8 R155, desc[UR36][R162.64+0x70] ;  /* 0x00007024a29b7981 */ /* 0x004ee4000c1e1100 */
[----:B---3--:R-:W-:-:S05]  /*4090*/  PRMT R89, R155, 0x8880, RZ ;  /* 0x000088809b597816 */ /* 0x008fca00000000ff */
[----:B------:R-:W-:-:S07]  /*40a0*/  IMAD R164, R89, R154, RZ ;  /* 0x0000009a59a47224 */ /* 0x000fce00078e02ff */
.L_x_148:
[----:B------:R-:W-:Y:S05]  /*40b0*/  BSYNC B1 ;  /* 0x0000000000017941 */ /* 0x000fea0003800000 */
.L_x_147:
[C---:B------:R-:W-:Y:S01]  /*40c0*/  ISETP.LT.OR P4, PT, R3.reuse, 0x72, !P1 ;  /* 0x000000720300780c */ /* 0x040fe20004f81670 */
[----:B---3--:R-:W-:Y:S01]  /*40d0*/  @!P2 IMAD R89, R146, R153, R164 ;  /* 0x000000999259a224 */ /* 0x008fe200078e02a4 */
[----:B------:R-:W-:Y:S01]  /*40e0*/  BSSY B1, `(.L_x_149) ;  /* 0x000000b000017945 */ /* 0x000fe20003800000 */
[----:B------:R-:W-:Y:S02]  /*40f0*/  ISETP.LT.OR P3, PT, R3, 0x79, !P0 ;  /* 0x000000790300780c */ /* 0x000fe40004761670 */
[----:B------:R-:W-:Y:S01]  /*4100*/  IADD3 R165, P5, R165, 0x80, RZ ;  /* 0x00000080a5a57810 */ /* 0x000fe20007fbe0ff */
[----:B------:R3:W-:Y:S01]  /*4110*/  @!P2 STG.E.U8 desc[UR36][R8.64+0x70], R89 ;  /* 0x000070590800a986 */ /* 0x0007e2000c101124 */
[C---:B------:R-:W-:Y:S02]  /*4120*/  ISETP.LT.OR P2, PT, R3.reuse, 0x79, !P1 ;  /* 0x000000790300780c */ /* 0x040fe40004f41670 */
[C---:B------:R-:W-:Y:S02]  /*4130*/  ISETP.LT.OR P0, PT, R3.reuse, 0x7a, !P0 ;  /* 0x0000007a0300780c */ /* 0x040fe40004701670 */
[----:B------:R-:W-:-:S02]  /*4140*/  ISETP.LT.OR P1, PT, R3, 0x7a, !P1 ;  /* 0x0000007a0300780c */ /* 0x000fc40004f21670 */
[----:B------:R-:W-:Y:S11]  /*4150*/  @P4 BRA `(.L_x_150) ;  /* 0x00000000000c4947 */ /* 0x000ff60003800000 */
[----:B--2---:R-:W3:Y:S02]  /*4160*/  LDG.E.U8 R155, desc[UR36][R162.64+0x71] ;  /* 0x00007124a29b7981 */ /* 0x004ee4000c1e1100 */
[----:B---3--:R-:W-:-:S05]  /*4170*/  PRMT R89, R155, 0x8880, RZ ;  /* 0x000088809b597816 */ /* 0x008fca00000000ff */
[----:B------:R-:W-:-:S07]  /*4180*/  IMAD R164, R89, R154, RZ ;  /* 0x0000009a59a47224 */ /* 0x000fce00078e02ff */
.L_x_150:
[----:B------:R-:W-:Y:S05]  /*4190*/  BSYNC B1 ;  /* 0x0000000000017941 */ /* 0x000fea0003800000 */
.L_x_149:
[----:B------:R-:W-:Y:S01]  /*41a0*/  @!P4 IMAD R147, R147, R153, R164 ;  /* 0x000000999393c224 */ /* 0x000fe200078e02a4 */
[----:B------:R-:W-:Y:S04]  /*41b0*/  BSSY B1, `(.L_x_151) ;  /* 0x0000006000017945 */ /* 0x000fe80003800000 */
[----:B------:R0:W-:Y:S01]  /*41c0*/  @!P4 STG.E.U8 desc[UR36][R8.64+0x71], R147 ;  /* 0x000071930800c986 */ /* 0x0001e2000c101124 */
[----:B------:R-:W-:Y:S05]  /*41d0*/  @P3 BRA `(.L_x_152) ;  /* 0x00000000000c3947 */ /* 0x000fea0003800000 */
[----:B--2---:R-:W3:Y:S02]  /*41e0*/  LDG.E.U8 R155, desc[UR36][R22.64+0x78] ;  /* 0x00007824169b7981 */ /* 0x004ee4000c1e1100 */
[----:B---3--:R-:W-:-:S05]  /*41f0*/  PRMT R89, R155, 0x8880, RZ ;  /* 0x000088809b597816 */ /* 0x008fca00000000ff */
[----:B------:R-:W-:-:S07]  /*4200*/  IMAD R164, R89, R154, RZ ;  /* 0x0000009a59a47224 */ /* 0x000fce00078e02ff */
.L_x_152:
[----:B------:R-:W-:Y:S05]  /*4210*/  BSYNC B1 ;  /* 0x0000000000017941 */ /* 0x000fea0003800000 */
.L_x_151:
[----:B---3--:R-:W-:Y:S01]  /*4220*/  @!P3 IMAD R89, R148, R153, R164 ;  /* 0x000000999459b224 */ /* 0x008fe200078e02a4 */
[----:B------:R-:W-:Y:S01]  /*4230*/  BSSY B1, `(.L_x_153) ;  /* 0x0000007000017945 */ /* 0x000fe20003800000 */
[----:B----4-:R-:W-:-:S03]  /*4240*/  IMAD.X R91, RZ, RZ, R5, P5 ;  /* 0x000000ffff5b7224 */ /* 0x010fc600028e0605 */
[----:B------:R3:W-:Y:S01]  /*4250*/  @!P3 STG.E.U8 desc[UR36][R158.64+0x78], R89 ;  /* 0x000078599e00b986 */ /* 0x0007e2000c101124 */
[----:B------:R-:W-:Y:S05]  /*4260*/  @P0 BRA `(.L_x_154) ;  /* 0x00000000000c0947 */ /* 0x000fea0003800000 */
[----:B--2---:R-:W2:Y:S02]  /*4270*/  LDG.E.U8 R155, desc[UR36][R22.64+0x79] ;  /* 0x00007924169b7981 */ /* 0x004ea4000c1e1100 */
[----:B--2---:R-:W-:-:S05]  /*4280*/  PRMT R5, R155, 0x8880, RZ ;  /* 0x000088809b057816 */ /* 0x004fca00000000ff */
[----:B------:R-:W-:-:S07]  /*4290*/  IMAD R164, R5, R154, RZ ;  /* 0x0000009a05a47224 */ /* 0x000fce00078e02ff */
.L_x_154:
[----:B------:R-:W-:Y:S05]  /*42a0*/  BSYNC B1 ;  /* 0x0000000000017941 */ /* 0x000fea0003800000 */
.L_x_153:
[----:B------:R-:W-:Y:S01]  /*42b0*/  @!P0 IMAD R149, R149, R153, R164 ;  /* 0x0000009995958224 */ /* 0x000fe200078e02a4 */
[----:B------:R-:W-:Y:S01]  /*42c0*/  BSSY B1, `(.L_x_155) ;  /* 0x0000007000017945 */ /* 0x000fe20003800000 */
[----:B------:R-:W-:-:S03]  /*42d0*/  IMAD R4, R91, R156, RZ ;  /* 0x0000009c5b047224 */ /* 0x000fc600078e02ff */
[----:B------:R4:W-:Y:S01]  /*42e0*/  @!P0 STG.E.U8 desc[UR36][R158.64+0x79], R149 ;  /* 0x000079959e008986 */ /* 0x0009e2000c101124 */
[----:B------:R-:W-:Y:S05]  /*42f0*/  @P2 BRA `(.L_x_156) ;  /* 0x00000000000c2947 */ /* 0x000fea0003800000 */
[----:B--2---:R-:W2:Y:S02]  /*4300*/  LDG.E.U8 R155, desc[UR36][R162.64+0x78] ;  /* 0x00007824a29b7981 */ /* 0x004ea4000c1e1100 */
[----:B--2---:R-:W-:-:S05]  /*4310*/  PRMT R5, R155, 0x8880, RZ ;  /* 0x000088809b057816 */ /* 0x004fca00000000ff */
[----:B------:R-:W-:-:S07]  /*4320*/  IMAD R164, R5, R154, RZ ;  /* 0x0000009a05a47224 */ /* 0x000fce00078e02ff */
.L_x_156:
[----:B------:R-:W-:Y:S05]  /*4330*/  BSYNC B1 ;  /* 0x0000000000017941 */ /* 0x000fea0003800000 */
.L_x_155:
[----:B------:R-:W-:Y:S01]  /*4340*/  @!P2 IMAD R5, R150, R153, R164 ;  /* 0x000000999605a224 */ /* 0x000fe200078e02a4 */
[----:B------:R-:W-:Y:S01]  /*4350*/  BSSY B1, `(.L_x_157) ;  /* 0x0000009000017945 */ /* 0x000fe20003800000 */
[C---:B0-----:R-:W-:Y:S02]  /*4360*/  IMAD R23, R165.reuse, R157, R4 ;  /* 0x0000009da5177224 */ /* 0x041fe400078e0204 */
[CC--:B------:R-:W-:Y:S01]  /*4370*/  IMAD.WIDE.U32 R160, R165.reuse, R156.reuse, R160 ;  /* 0x0000009ca5a07225 */ /* 0x0c0fe200078e00a0 */
[----:B------:R0:W-:Y:S03]  /*4380*/  @!P2 STG.E.U8 desc[UR36][R8.64+0x78], R5 ;  /* 0x000078050800a986 */ /* 0x0001e6000c101124 */
[----:B------:R-:W-:Y:S01]  /*4390*/  IMAD.WIDE.U32 R156, R165, R156, R20 ;  /* 0x0000009ca59c7225 */ /* 0x000fe200078e0014 */
[----:B------:R-:W-:Y:S06]  /*43a0*/  @P1 BRA `(.L_x_158) ;  /* 0x00000000000c1947 */ /* 0x000fec0003800000 */
[----:B--2---:R-:W0:Y:S02]  /*43b0*/  LDG.E.U8 R155, desc[UR36][R162.64+0x79] ;  /* 0x00007924a29b7981 */ /* 0x004e24000c1e1100 */
[----:B0-----:R-:W-:-:S05]  /*43c0*/  PRMT R5, R155, 0x8880, RZ ;  /* 0x000088809b057816 */ /* 0x001fca00000000ff */
[----:B------:R-:W-:-:S07]  /*43d0*/  IMAD R164, R5, R154, RZ ;  /* 0x0000009a05a47224 */ /* 0x000fce00078e02ff */
.L_x_158:
[----:B------:R-:W-:Y:S05]  /*43e0*/  BSYNC B1 ;  /* 0x0000000000017941 */ /* 0x000fea0003800000 */
.L_x_157:
[----:B------:R-:W-:Y:S01]  /*43f0*/  @!P1 IMAD R151, R151, R153, R164 ;  /* 0x0000009997979224 */ /* 0x000fe200078e02a4 */
[----:B------:R-:W-:Y:S01]  /*4400*/  ISETP.GE.AND P2, PT, R0, 0x81, PT ;  /* 0x000000810000780c */ /* 0x000fe20003f46270 */
[----:B------:R-:W-:Y:S01]  /*4410*/  BSSY B1, `(.L_x_159) ;  /* 0x000000c000017945 */ /* 0x000fe20003800000 */
[----:B------:R-:W-:Y:S02]  /*4420*/  IADD3 R4, P5, R156, R12, RZ ;  /* 0x0000000c9c047210 */ /* 0x000fe40007fbe0ff */
[----:B------:R1:W-:Y:S01]  /*4430*/  @!P1 STG.E.U8 desc[UR36][R8.64+0x79], R151 ;  /* 0x0000799708009986 */ /* 0x0003e2000c101124 */
[----:B------:R-:W-:Y:S02]  /*4440*/  ISETP.LT.OR P1, PT, R3, 0x1, !P2 ;  /* 0x000000010300780c */ /* 0x000fe40005721670 */
[----:B0-----:R-:W-:Y:S02]  /*4450*/  IADD3.X R5, R13, R157, R23, P5, !PT ;  /* 0x0000009d0d057210 */ /* 0x001fe40002ffe417 */
[----:B------:R-:W-:-:S02]  /*4460*/  ISETP.GE.AND P0, PT, R0, 0x89, PT ;  /* 0x000000890000780c */ /* 0x000fc40003f06270 */
[----:B------:R-:W-:Y:S02]  /*4470*/  IADD3 R12, P4, P3, R14, R12, R160 ;  /* 0x0000000c0e0c7210 */ /* 0x000fe40007b9e0a0 */
[----:B------:R-:W-:-:S05]  /*4480*/  ISETP.LT.OR P5, PT, R3, 0x2, !P2 ;  /* 0x000000020300780c */ /* 0x000fca00057a1670 */
[----:B-1----:R-:W-:Y:S08]  /*4490*/  @P1 BRA `(.L_x_160) ;  /* 0x00000000000c1947 */ /* 0x002ff00003800000 */
[----:B--2---:R-:W2:Y:S02]  /*44a0*/  LDG.E.U8 R155, desc[UR36][R4.64] ;  /* 0x00000024049b7981 */ /* 0x004ea4000c1e1100 */
[----:B--2---:R-:W-:-:S05]  /*44b0*/  PRMT R9, R155, 0x8880, RZ ;  /* 0x000088809b097816 */ /* 0x004fca00000000ff */
[----:B------:R-:W-:-:S07]  /*44c0*/  IMAD R164, R9, R154, RZ ;  /* 0x0000009a09a47224 */ /* 0x000fce00078e02ff */
.L_x_160:
[----:B------:R-:W-:Y:S05]  /*44d0*/  BSYNC B1 ;  /* 0x0000000000017941 */ /* 0x000fea0003800000 */
.L_x_159:
[----:B------:R-:W-:Y:S01]  /*44e0*/  @!P1 IMAD R9, R24, R153, R164 ;  /* 0x0000009918099224 */ /* 0x000fe200078e02a4 */
[----:B------:R-:W-:Y:S01]  /*44f0*/  BSSY B1, `(.L_x_161) ;  /* 0x0000007000017945 */ /* 0x000fe20003800000 */
[----:B------:R-:W-:-:S03]  /*4500*/  IMAD.IADD R160, R23, 0x1, R161 ;  /* 0x0000000117a07824 */ /* 0x000fc600078e02a1 */
[----:B------:R0:W-:Y:S01]  /*4510*/  @!P1 STG.E.U8 desc[UR36][R6.64], R9 ;  /* 0x0000000906009986 */ /* 0x0001e2000c101124 */
[----:B------:R-:W-:Y:S05]  /*4520*/  @P5 BRA `(.L_x_162) ;  /* 0x00000000000c5947 */ /* 0x000fea0003800000 */
[----:B--2---:R-:W0:Y:S02]  /*4530*/  LDG.E.U8 R155, desc[UR36][R4.64+0x1] ;  /* 0x00000124049b7981 */ /* 0x004e24000c1e1100 */
[----:B0-----:R-:W-:-:S05]  /*4540*/  PRMT R9, R155, 0x8880, RZ ;  /* 0x000088809b097816 */ /* 0x001fca00000000ff */
[----:B------:R-:W-:-:S07]  /*4550*/  IMAD R164, R9, R154, RZ ;  /* 0x0000009a09a47224 */ /* 0x000fce00078e02ff */
.L_x_162:
[----:B------:R-:W-:Y:S05]  /*4560*/  BSYNC B1 ;  /* 0x0000000000017941 */ /* 0x000fea0003800000 */
.L_x_161:
[----:B------:R-:W-:Y:S01]  /*4570*/  ISETP.LT.OR P1, PT, R3, 0x1, !P0 ;  /* 0x000000010300780c */ /* 0x000fe20004721670 */
[----:B------:R-:W-:Y:S01]  /*4580*/  @!P5 IMAD R25, R25, R153, R164 ;  /* 0x000000991919d224 */ /* 0x000fe200078e02a4 */
[----:B------:R-:W-:Y:S01]  /*4590*/  BSSY B1, `(.L_x_163) ;  /* 0x000000a000017945 */ /* 0x000fe20003800000 */
[----:B------:R-:W-:Y:S02]  /*45a0*/  IADD3.X R13, R21, R13, R160, P4, P3 ;  /* 0x0000000d150d7210 */ /* 0x000fe400027e64a0 */
[C---:B------:R-:W-:Y:S01]  /*45b0*/  ISETP.LT.OR P4, PT, R3.reuse, 0x2, !P0 ;  /* 0x000000020300780c */ /* 0x040fe20004781670 */
[----:B------:R1:W-:Y:S01]  /*45c0*/  @!P5 STG.E.U8 desc[UR36][R6.64+0x1], R25 ;  /* 0x000001190600d986 */ /* 0x0003e2000c101124 */
[C---:B------:R-:W-:Y:S02]  /*45d0*/  ISETP.LT.OR P5, PT, R3.reuse, 0x9, !P2 ;  /* 0x000000090300780c */ /* 0x040fe400057a1670 */
[----:B------:R-:W-:-:S04]  /*45e0*/  ISETP.LT.OR P3, PT, R3, 0xa, !P2 ;  /* 0x0000000a0300780c */ /* 0x000fc80005761670 */
[----:B------:R-:W-:Y:S09]  /*45f0*/  @P1 BRA `(.L_x_164) ;  /* 0x00000000000c1947 */ /* 0x000ff20003800000 */
[----:B--2---:R-:W0:Y:S02]  /*4600*/  LDG.E.U8 R155, desc[UR36][R12.64] ;  /* 0x000000240c9b7981 */ /* 0x004e24000c1e1100 */
[----:B0-----:R-:W-:-:S05]  /*4610*/  PRMT R9, R155, 0x8880, RZ ;  /* 0x000088809b097816 */ /* 0x001fca00000000ff */
[----:B------:R-:W-:-:S07]  /*4620*/  IMAD R164, R9, R154, RZ ;  /* 0x0000009a09a47224 */ /* 0x000fce00078e02ff */
.L_x_164:
[----:B------:R-:W-:Y:S05]  /*4630*/  BSYNC B1 ;  /* 0x0000000000017941 */ /* 0x000fea0003800000 */
.L_x_163:
[----:B0-----:R-:W-:Y:S01]  /*4640*/  @!P1 IMAD R9, R26, R153, R164 ;  /* 0x000000991a099224 */ /* 0x001fe200078e02a4 */
[----:B------:R-:W-:Y:S04]  /*4650*/  BSSY B1, `(.L_x_165) ;  /* 0x0000006000017945 */ /* 0x000fe80003800000 */
[----:B------:R0:W-:Y:S01]  /*4660*/  @!P1 STG.E.U8 desc[UR36][R10.64], R9 ;  /* 0x000000090a009986 */ /* 0x0001e2000c101124 */
[----:B------:R-:W-:Y:S05]  /*4670*/  @P4 BRA `(.L_x_166) ;  /* 0x00000000000c4947 */ /* 0x000fea0003800000 */
[----:B--2---:R-:W0:Y:S02]  /*4680*/  LDG.E.U8 R155, desc[UR36][R12.64+0x1] ;  /* 0x000001240c9b7981 */ /* 0x004e24000c1e1100 */
[----:B0-----:R-:W-:-:S05]  /*4690*/  PRMT R9, R155, 0x8880, RZ ;  /* 0x000088809b097816 */ /* 0x001fca00000000ff */
[----:B------:R-:W-:-:S07]  /*46a0*/  IMAD R164, R9, R154, RZ ;  /* 0x0000009a09a47224 */ /* 0x000fce00078e02ff */
.L_x_166:
[----:B------:R-:W-:Y:S05]  /*46b0*/  BSYNC B1 ;  /* 0x0000000000017941 */ /* 0x000fea0003800000 */
.L_x_165:
[----:B------:R-:W-:Y:S01]  /*46c0*/  @!P4 IMAD R27, R27, R153, R164 ;  /* 0x000000991b1bc224 */ /* 0x000fe200078e02a4 */
[----:B------:R-:W-:Y:S04]  /*46d0*/  BSSY B1, `(.L_x_167) ;  /* 0x0000006000017945 */ /* 0x000fe80003800000 */
[----:B------:R0:W-:Y:S01]  /*46e0*/  @!P4 STG.E.U8 desc[UR36][R10.64+0x1], R27 ;  /* 0x0000011b0a00c986 */ /* 0x0001e2000c101124 */
[----:B------:R-:W-:Y:S05]  /*46f0*/  @P5 BRA `(.L_x_168) ;  /* 0x00000000000c5947 */ /* 0x000fea0003800000 */
[----:B--2---:R-:W0:Y:S02]  /*4700*/  LDG.E.U8 R155, desc[UR36][R4.64+0x8] ;  /* 0x00000824049b7981 */ /* 0x004e24000c1e1100 */
[----:B0-----:R-:W-:-:S05]  /*4710*/  PRMT R9, R155, 0x8880, RZ ;  /* 0x000088809b097816 */ /* 0x001fca00000000ff */
[----:B------:R-:W-:-:S07]  /*4720*/  IMAD R164, R9, R154, RZ ;  /* 0x0000009a09a47224 */ /* 0x000fce00078e02ff */
.L_x_168:
[----:B------:R-:W-:Y:S05]  /*4730*/  BSYNC B1 ;  /* 0x0000000000017941 */ /* 0x000fea0003800000 */
.L_x_167:
[----:B0-----:R-:W-:Y:S01]  /*4740*/  @!P5 IMAD R9, R28, R153, R164 ;  /* 0x000000991c09d224 */ /* 0x001fe200078e02a4 */
[----:B------:R-:W-:Y:S04]  /*4750*/  BSSY B1, `(.L_x_169) ;  /* 0x0000006000017945 */ /* 0x000fe80003800000 */
[----:B------:R0:W-:Y:S01]  /*4760*/  @!P5 STG.E.U8 desc[UR36][R6.64+0x8], R9 ;  /* 0x000008090600d986 */ /* 0x0001e2000c101124 */
[----:B------:R-:W-:Y:S05]  /*4770*/  @P3 BRA `(.L_x_170) ;  /* 0x00000000000c3947 */ /* 0x000fea0003800000 */
[----:B--2---:R-:W0:Y:S02]  /*4780*/  LDG.E.U8 R155, desc[UR36][R4.64+0x9] ;  /* 0x00000924049b7981 */ /* 0x004e24000c1e1100 */
[----:B0-----:R-:W-:-:S05]  /*4790*/  PRMT R9, R155, 0x8880, RZ ;  /* 0x000088809b097816 */ /* 0x001fca00000000ff */
[----:B------:R-:W-:-:S07]  /*47a0*/  IMAD R164, R9, R154, RZ ;  /* 0x0000009a09a47224 */ /* 0x000fce00078e02ff */
.L_x_170:
[----:B------:R-:W-:Y:S05]  /*47b0*/  BSYNC B1 ;  /* 0x0000000000017941 */ /* 0x000fea0003800000 */
.L_x_169:
[----:B------:R-:W-:Y:S01]  /*47c0*/  ISETP.LT.OR P5, PT, R3, 0x9, !P0 ;  /* 0x000000090300780c */ /* 0x000fe200047a1670 */
[----:B------:R-:W-:Y:S01]  /*47d0*/  @!P3 IMAD R29, R29, R153, R164 ;  /* 0x000000991d1db224 */ /* 0x000fe200078e02a4 */
[----:B------:R-:W-:Y:S01]  /*47e0*/  BSSY B1, `(.L_x_171) ;  /* 0x0000009000017945 */ /* 0x000fe20003800000 */
[C---:B------:R-:W-:Y:S02]  /*47f0*/  ISETP.LT.OR P4, PT, R3.reuse, 0xa, !P0 ;  /* 0x0000000a0300780c */ /* 0x040fe40004781670 */
[C---:B------:R-:W-:Y:S01]  /*4800*/  ISETP.LT.OR P1, PT, R3.reuse, 0x12, !P2 ;  /* 0x000000120300780c */ /* 0x040fe20005721670 */
[----:B------:R0:W-:Y:S01]  /*4810*/  @!P3 STG.E.U8 desc[UR36][R6.64+0x9], R29 ;  /* 0x0000091d0600b986 */ /* 0x0001e2000c101124 */
[----:B------:R-:W-:-:S06]  /*4820*/  ISETP.LT.OR P3, PT, R3, 0x11, !P2 ;  /* 0x000000110300780c */ /* 0x000fcc0005761670 */
[----:B------:R-:W-:Y:S07]  /*4830*/  @P5 BRA `(.L_x_172) ;  /* 0x00000000000c5947 */ /* 0x000fee0003800000 */
[----:B--2---:R-:W0:Y:S02]  /*4840*/  LDG.E.U8 R155, desc[UR36][R12.64+0x8] ;  /* 0x000008240c9b7981 */ /* 0x004e24000c1e1100 */
[----:B0-----:R-:W-:-:S05]  /*4850*/  PRMT R9, R155, 0x8880, RZ ;  /* 0x000088809b097816 */ /* 0x001fca00000000ff */
[----:B------:R-:W-:-:S07]  /*4860*/  IMAD R164, R9, R154, RZ ;  /* 0x0000009a09a47224 */ /* 0x000fce00078e02ff */
.L_x_172:
[----:B------:R-:W-:Y:S05]  /*4870*/  BSYNC B1 ;  /* 0x0000000000017941 */ /* 0x000fea0003800000 */
.L_x_171:
[----:B0-----:R-:W-:Y:S01]  /*4880*/  @!P5 IMAD R9, R30, R153, R164 ;  /* 0x000000991e09d224 */ /* 0x001fe200078e02a4 */
[----:B------:R-:W-:Y:S04]  /*4890*/  BSSY B1, `(.L_x_173) ;  /* 0x0000006000017945 */ /* 0x000fe80003800000 */
[----:B------:R0:W-:Y:S01]  /*48a0*/  @!P5 STG.E.U8 desc[UR36][R10.64+0x8], R9 ;  /* 0x000008090a00d986 */ /* 0x0001e2000c101124 */
[----:B------:R-:W-:Y:S05]  /*48b0*/  @P4 BRA `(.L_x_174) ;  /* 0x00000000000c4947 */ /* 0x000fea0003800000 */
[----:B--2---:R-:W0:Y:S02]  /*48c0*/  LDG.E.U8 R155, desc[UR36][R12.64+0x9] ;  /* 0x000009240c9b7981 */ /* 0x004e24000c1e1100 */
[----:B0-----:R-:W-:-:S05]  /*48d0*/  PRMT R9, R155, 0x8880, RZ ;  /* 0x000088809b097816 */ /* 0x001fca00000000ff */
[----:B------:R-:W-:-:S07]  /*48e0*/  IMAD R164, R9, R154, RZ ;  /* 0x0000009a09a47224 */ /* 0x000fce00078e02ff */
.L_x_174:
[----:B------:R-:W-:Y:S05]  /*48f0*/  BSYNC B1 ;  /* 0x0000000000017941 */ /* 0x000fea0003800000 */
.L_x_173:
[----:B------:R-:W-:Y:S01]  /*4900*/  @!P4 IMAD R31, R31, R153, R164 ;  /* 0x000000991f1fc224 */ /* 0x000fe200078e02a4 */
[----:B------:R-:W-:Y:S04]  /*4910*/  BSSY B1, `(.L_x_175) ;  /* 0x0000006000017945 */ /* 0x000fe80003800000 */
[----:B------:R0:W-:Y:S01]  /*4920*/  @!P4 STG.E.U8 desc[UR36][R10.64+0x9], R31 ;  /* 0x0000091f0a00c986 */ /* 0x0001e2000c101124 */
[----:B------:R-:W-:Y:S05]  /*4930*/  @P3 BRA `(.L_x_176) ;  /* 0x00000000000c3947 */ /* 0x000fea0003800000 */
[----:B--2---:R-:W0:Y:S02]  /*4940*/  LDG.E.U8 R155, desc[UR36][R4.64+0x10] ;  /* 0x00001024049b7981 */ /* 0x004e24000c1e1100 */
[----:B0-----:R-:W-:-:S05]  /*4950*/  PRMT R9, R155, 0x8880, RZ ;  /* 0x000088809b097816 */ /* 0x001fca00000000ff */
[----:B------:R-:W-:-:S07]  /*4960*/  IMAD R164, R9, R154, RZ ;  /* 0x0000009a09a47224 */ /* 0x000fce00078e02ff */
.L_x_176:
[----:B------:R-:W-:Y:S05]  /*4970*/  BSYNC B1 ;  /* 0x0000000000017941 */ /* 0x000fea0003800000 */
.L_x_175:
[----:B0-----:R-:W-:Y:S01]  /*4980*/  @!P3 IMAD R9, R32, R153, R164 ;  /* 0x000000992009b224 */ /* 0x001fe200078e02a4 */
[----:B------:R-:W-:Y:S04]  /*4990*/  BSSY B1, `(.L_x_177) ;  /* 0x0000006000017945 */ /* 0x000fe80003800000 */
[----:B------:R0:W-:Y:S01]  /*49a0*/  @!P3 STG.E.U8 desc[UR36][R6.64+0x10], R9 ;  /* 0x000010090600b986 */ /* 0x0001e2000c101124 */
[----:B------:R-:W-:Y:S05]  /*49b0*/  @P1 BRA `(.L_x_178) ;  /* 0x00000000000c1947 */ /* 0x000fea0003800000 */
[----:B--2---:R-:W0:Y:S02]  /*49c0*/  LDG.E.U8 R155, desc[UR36][R4.64+0x11] ;  /* 0x00001124049b7981 */ /* 0x004e24000c1e1100 */
[----:B0-----:R-:W-:-:S05]  /*49d0*/  PRMT R9, R155, 0x8880, RZ ;  /* 0x000088809b097816 */ /* 0x001fca00000000ff */
[----:B------:R-:W-:-:S07]  /*49e0*/  IMAD R164, R9, R154, RZ ;  /* 0x0000009a09a47224 */ /* 0x000fce00078e02ff */
.L_x_178:
[----:B------:R-:W-:Y:S05]  /*49f0*/  BSYNC B1 ;  /* 0x0000000000017941 */ /* 0x000fea0003800000 */
.L_x_177:
        /* <DEDUP_REMOVED lines=11> */
.L_x_180:
[----:B------:R-:W-:Y:S05]  /*4ab0*/  BSYNC B1 ;  /* 0x0000000000017941 */ /* 0x000fea0003800000 */
.L_x_179:
[----:B0-----:R-:W-:Y:S01]  /*4ac0*/  @!P4 IMAD R9, R34, R153, R164 ;  /* 0x000000992209c224 */ /* 0x001fe200078e02a4 */
[----:B------:R-:W-:Y:S04]  /*4ad0*/  BSSY B1, `(.L_x_181) ;  /* 0x0000006000017945 */ /* 0x000fe80003800000 */
[----:B------:R0:W-:Y:S01]  /*4ae0*/  @!P4 STG.E.U8 desc[UR36][R10.64+0x10], R9 ;  /* 0x000010090a00c986 */ /* 0x0001e2000c101124 */
[----:B------:R-:W-:Y:S05]  /*4af0*/  @P3 BRA `(.L_x_182) ;  /* 0x00000000000c3947 */ /* 0x000fea0003800000 */
[----:B--2---:R-:W0:Y:S02]  /*4b00*/  LDG.E.U8 R155, desc[UR36][R12.64+0x11] ;  /* 0x000011240c9b7981 */ /* 0x004e24000c1e1100 */
[----:B0-----:R-:W-:-:S05]  /*4b10*/  PRMT R9, R155, 0x8880, RZ ;  /* 0x000088809b097816 */ /* 0x001fca00000000ff */
[----:B------:R-:W-:-:S07]  /*4b20*/  IMAD R164, R9, R154, RZ ;  /* 0x0000009a09a47224 */ /* 0x000fce00078e02ff */
.L_x_182:
[----:B------:R-:W-:Y:S05]  /*4b30*/  BSYNC B1 ;  /* 0x0000000000017941 */ /* 0x000fea0003800000 */
.L_x_181:
[----:B------:R-:W-:Y:S01]  /*4b40*/  @!P3 IMAD R35, R35, R153, R164 ;  /* 0x000000992323b224 */ /* 0x000fe200078e02a4 */
[----:B------:R-:W-:Y:S04]  /*4b50*/  BSSY B1, `(.L_x_183) ;  /* 0x0000006000017945 */ /* 0x000fe80003800000 */
[----:B------:R0:W-:Y:S01]  /*4b60*/  @!P3 STG.E.U8 desc[UR36][R10.64+0x11], R35 ;  /* 0x000011230a00b986 */ /* 0x0001e2000c101124 */
[----:B------:R-:W-:Y:S05]  /*4b70*/  @P5 BRA `(.L_x_184) ;  /* 0x00000000000c5947 */ /* 0x000fea0003800000 */
[----:B--2---:R-:W0:Y:S02]  /*4b80*/  LDG.E.U8 R155, desc[UR36][R4.64+0x18] ;  /* 0x00001824049b7981 */ /* 0x004e24000c1e1100 */
[----:B0-----:R-:W-:-:S05]  /*4b90*/  PRMT R9, R155, 0x8880, RZ ;  /* 0x000088809b097816 */ /* 0x001fca00000000ff */
[----:B------:R-:W-:-:S07]  /*4ba0*/  IMAD R164, R9, R154, RZ ;  /* 0x0000009a09a47224 */ /* 0x000fce00078e02ff */
.L_x_184:
[----:B------:R-:W-:Y:S05]  /*4bb0*/  BSYNC B1 ;  /* 0x0000000000017941 */ /* 0x000fea0003800000 */
.L_x_183:
[----:B0-----:R-:W-:Y:S01]  /*4bc0*/  @!P5 IMAD R9, R36, R153, R164 ;  /* 0x000000992409d224 */ /* 0x001fe200078e02a4 */
[----:B------:R-:W-:Y:S04]  /*4bd0*/  BSSY B1, `(.L_x_185) ;  /* 0x0000006000017945 */ /* 0x000fe80003800000 */
[----:B------:R0:W-:Y:S01]  /*4be0*/  @!P5 STG.E.U8 desc[UR36][R6.64+0x18], R9 ;  /* 0x000018090600d986 */ /* 0x0001e2000c101124 */
[----:B------:R-:W-:Y:S05]  /*4bf0*/  @P1 BRA `(.L_x_186) ;  /* 0x00000000000c1947 */ /* 0x000fea0003800000 */
[----:B--2---:R-:W0:Y:S02]  /*4c00*/  LDG.E.U8 R155, desc[UR36][R4.64+0x19] ;  /* 0x00001924049b7981 */ /* 0x004e24000c1e1100 */
[----:B0-----:R-:W-:-:S05]  /*4c10*/  PRMT R9, R155, 0x8880, RZ ;  /* 0x000088809b097816 */ /* 0x001fca00000000ff */
[----:B------:R-:W-:-:S07]  /*4c20*/  IMAD R164, R9, R154, RZ ;  /* 0x0000009a09a47224 */ /* 0x000fce00078e02ff */
.L_x_186:
[----:B------:R-:W-:Y:S05]  /*4c30*/  BSYNC B1 ;  /* 0x0000000000017941 */ /* 0x000fea0003800000 */
.L_x_185:
        /* <DEDUP_REMOVED lines=11> */
.L_x_188:
[----:B------:R-:W-:Y:S05]  /*4cf0*/  BSYNC B1 ;  /* 0x0000000000017941 */ /* 0x000fea0003800000 */
.L_x_187:
[----:B0-----:R-:W-:Y:S01]  /*4d00*/  @!P4 IMAD R9, R38, R153, R164 ;  /* 0x000000992609c224 */ /* 0x001fe200078e02a4 */
[----:B------:R-:W-:Y:S04]  /*4d10*/  BSSY B1, `(.L_x_189) ;  /* 0x0000006000017945 */ /* 0x000fe80003800000 */
[----:B------:R0:W-:Y:S01]  /*4d20*/  @!P4 STG.E.U8 desc[UR36][R10.64+0x18], R9 ;  /* 0x000018090a00c986 */ /* 0x0001e2000c101124 */
[----:B------:R-:W-:Y:S05]  /*4d30*/  @P3 BRA `(.L_x_190) ;  /* 0x00000000000c3947 */ /* 0x000fea0003800000 */
[----:B--2---:R-:W0:Y:S02]  /*4d40*/  LDG.E.U8 R155, desc[UR36][R12.64+0x19] ;  /* 0x000019240c9b7981 */ /* 0x004e24000c1e1100 */
[----:B0-----:R-:W-:-:S05]  /*4d50*/  PRMT R9, R155, 0x8880, RZ ;  /* 0x000088809b097816 */ /* 0x001fca00000000ff */
[----:B------:R-:W-:-:S07]  /*4d60*/  IMAD R164, R9, R154, RZ ;  /* 0x0000009a09a47224 */ /* 0x000fce00078e02ff */
.L_x_190:
[----:B------:R-:W-:Y:S05]  /*4d70*/  BSYNC B1 ;  /* 0x0000000000017941 */ /* 0x000fea0003800000 */
.L_x_189:
[----:B------:R-:W-:Y:S01]  /*4d80*/  @!P3 IMAD R39, R39, R153, R164 ;  /* 0x000000992727b224 */ /* 0x000fe200078e02a4 */
[----:B------:R-:W-:Y:S04]  /*4d90*/  BSSY B1, `(.L_x_191) ;  /* 0x0000006000017945 */ /* 0x000fe80003800000 */
[----:B------:R0:W-:Y:S01]  /*4da0*/  @!P3 STG.E.U8 desc[UR36][R10.64+0x19], R39 ;  /* 0x000019270a00b986 */ /* 0x0001e2000c101124 */
[----:B------:R-:W-:Y:S05]  /*4db0*/  @P5 BRA `(.L_x_192) ;  /* 0x00000000000c5947 */ /* 0x000fea0003800000 */
[----:B--2---:R-:W0:Y:S02]  /*4dc0*/  LDG.E.U8 R155, desc[UR36][R4.64+0x20] ;  /* 0x00002024049b7981 */ /* 0x004e24000c1e1100 */
[----:B0-----:R-:W-:-:S05]  /*4dd0*/  PRMT R9, R155, 0x8880, RZ ;  /* 0x000088809b097816 */ /* 0x001fca00000000ff */
[----:B------:R-:W-:-:S07]  /*4de0*/  IMAD R164, R9, R154, RZ ;  /* 0x0000009a09a47224 */ /* 0x000fce00078e02ff */
.L_x_192:
[----:B------:R-:W-:Y:S05]  /*4df0*/  BSYNC B1 ;  /* 0x0000000000017941 */ /* 0x000fea0003800000 */
.L_x_191:
[----:B0-----:R-:W-:Y:S01]  /*4e00*/  @!P5 IMAD R9, R40, R153, R164 ;  /* 0x000000992809d224 */ /* 0x001fe200078e02a4 */
[----:B------:R-:W-:Y:S04]  /*4e10*/  BSSY B1, `(.L_x_193) ;  /* 0x0000006000017945 */ /* 0x000fe80003800000 */
[----:B------:R0:W-:Y:S01]  /*4e20*/  @!P5 STG.E.U8 desc[UR36][R6.64+0x20], R9 ;  /* 0x000020090600d986 */ /* 0x0001e2000c101124 */
[----:B------:R-:W-:Y:S05]  /*4e30*/  @P1 BRA `(.L_x_194) ;  /* 0x00000000000c1947 */ /* 0x000fea0003800000 */
[----:B--2---:R-:W0:Y:S02]  /*4e40*/  LDG.E.U8 R155, desc[UR36][R4.64+0x21] ;  /* 0x00002124049b7981 */ /* 0x004e24000c1e1100 */
[----:B0-----:R-:W-:-:S05]  /*4e50*/  PRMT R9, R155, 0x8880, RZ ;  /* 0x000088809b097816 */ /* 0x001fca00000000ff */
[----:B------:R-:W-:-:S07]  /*4e60*/  IMAD R164, R9, R154, RZ ;  /* 0x0000009a09a47224 */ /* 0x000fce00078e02ff */
.L_x_194:
[----:B------:R-:W-:Y:S05]  /*4e70*/  BSYNC B1 ;  /* 0x0000000000017941 */ /* 0x000fea0003800000 */
.L_x_193:
        /* <DEDUP_REMOVED lines=11> */
.L_x_196:
[----:B------:R-:W-:Y:S05]  /*4f30*/  BSYNC B1 ;  /* 0x0000000000017941 */ /* 0x000fea0003800000 */
.L_x_195:
[----:B0-----:R-:W-:Y:S01]  /*4f40*/  @!P4 IMAD R9, R42, R153, R164 ;  /* 0x000000992a09c224 */ /* 0x001fe200078e02a4 */
[----:B------:R-:W-:Y:S04]  /*4f50*/  BSSY B1, `(.L_x_197) ;  /* 0x0000006000017945 */ /* 0x000fe80003800000 */
[----:B------:R0:W-:Y:S01]  /*4f60*/  @!P4 STG.E.U8 desc[UR36][R10.64+0x20], R9 ;  /* 0x000020090a00c986 */ /* 0x0001e2000c101124 */
[----:B------:R-:W-:Y:S05]  /*4f70*/  @P3 BRA `(.L_x_198) ;  /* 0x00000000000c3947 */ /* 0x000fea0003800000 */
[----:B--2---:R-:W0:Y:S02]  /*4f80*/  LDG.E.U8 R155, desc[UR36][R12.64+0x21] ;  /* 0x000021240c9b7981 */ /* 0x004e24000c1e1100 */
[----:B0-----:R-:W-:-:S05]  /*4f90*/  PRMT R9, R155, 0x8880, RZ ;  /* 0x000088809b097816 */ /* 0x001fca00000000ff */
[----:B------:R-:W-:-:S07]  /*4fa0*/  IMAD R164, R9, R154, RZ ;  /* 0x0000009a09a47224 */ /* 0x000fce00078e02ff */
.L_x_198:
[----:B------:R-:W-:Y:S05]  /*4fb0*/  BSYNC B1 ;  /* 0x0000000000017941 */ /* 0x000fea0003800000 */
.L_x_197:
[----:B------:R-:W-:Y:S01]  /*4fc0*/  @!P3 IMAD R43, R43, R153, R164 ;  /* 0x000000992b2bb224 */ /* 0x000fe200078e02a4 */
[----:B------:R-:W-:Y:S04]  /*4fd0*/  BSSY B1, `(.L_x_199) ;  /* 0x0000006000017945 */ /* 0x000fe80003800000 */
[----:B------:R0:W-:Y:S01]  /*4fe0*/  @!P3 STG.E.U8 desc[UR36][R10.64+0x21], R43 ;  /* 0x0000212b0a00b986 */ /* 0x0001e2000c101124 */
[----:B------:R-:W-:Y:S05]  /*4ff0*/  @P5 BRA `(.L_x_200) ;  /* 0x00000000000c5947 */ /* 0x000fea0003800000 */
[----:B--2---:R-:W0:Y:S02]  /*5000*/  LDG.E.U8 R155, desc[UR36][R4.64+0x28] ;  /* 0x00002824049b7981 */ /* 0x004e24000c1e1100 */
[----:B0-----:R-:W-:-:S05]  /*5010*/  PRMT R9, R155, 0x8880, RZ ;  /* 0x000088809b097816 */ /* 0x001fca00000000ff */
[----:B------:R-:W-:-:S07]  /*5020*/  IMAD R164, R9, R154, RZ ;  /* 0x0000009a09a47224 */ /* 0x000fce00078e02ff */
.L_x_200:
[----:B------:R-:W-:Y:S05]  /*5030*/  BSYNC B1 ;  /* 0x0000000000017941 */ /* 0x000fea0003800000 */
.L_x_199:
[----:B0-----:R-:W-:Y:S01]  /*5040*/  @!P5 IMAD R9, R44, R153, R164 ;  /* 0x000000992c09d224 */ /* 0x001fe200078e02a4 */
[----:B------:R-:W-:Y:S04]  /*5050*/  BSSY B1, `(.L_x_201) ;  /* 0x0000006000017945 */ /* 0x000fe80003800000 */
[----:B------:R0:W-:Y:S01]  /*5060*/  @!P5 STG.E.U8 desc[UR36][R6.64+0x28], R9 ;  /* 0x000028090600d986 */ /* 0x0001e2000c101124 */
[----:B------:R-:W-:Y:S05]  /*5070*/  @P1 BRA `(.L_x_202) ;  /* 0x00000000000c1947 */ /* 0x000fea0003800000 */
[----:B--2---:R-:W0:Y:S02]  /*5080*/  LDG.E.U8 R155, desc[UR36][R4.64+0x29] ;  /* 0x00002924049b7981 */ /* 0x004e24000c1e1100 */
[----:B0-----:R-:W-:-:S05]  /*5090*/  PRMT R9, R155, 0x8880, RZ ;  /* 0x000088809b097816 */ /* 0x001fca00000000ff */
[----:B------:R-:W-:-:S07]  /*50a0*/  IMAD R164, R9, R154, RZ ;  /* 0x0000009a09a47224 */ /* 0x000fce00078e02ff */
.L_x_202:
[----:B------:R-:W-:Y:S05]  /*50b0*/  BSYNC B1 ;  /* 0x0000000000017941 */ /* 0x000fea0003800000 */
.L_x_201:
        /* <DEDUP_REMOVED lines=11> */
.L_x_204:
[----:B------:R-:W-:Y:S05]  /*5170*/  BSYNC B1 ;  /* 0x0000000000017941 */ /* 0x000fea0003800000 */
.L_x_203:
[----:B0-----:R-:W-:Y:S01]  /*5180*/  @!P4 IMAD R9, R46, R153, R164 ;  /* 0x000000992e09c224 */ /* 0x001fe200078e02a4 */
[----:B------:R-:W-:Y:S04]  /*5190*/  BSSY B1, `(.L_x_205) ;  /* 0x0000006000017945 */ /* 0x000fe80003800000 */
[----:B------:R0:W-:Y:S01]  /*51a0*/  @!P4 STG.E.U8 desc[UR36][R10.64+0x28], R9 ;  /* 0x000028090a00c986 */ /* 0x0001e2000c101124 */
[----:B------:R-:W-:Y:S05]  /*51b0*/  @P3 BRA `(.L_x_206) ;  /* 0x00000000000c3947 */ /* 0x000fea0003800000 */
[----:B--2---:R-:W0:Y:S02]  /*51c0*/  LDG.E.U8 R155, desc[UR36][R12.64+0x29] ;  /* 0x000029240c9b7981 */ /* 0x004e24000c1e1100 */
[----:B0-----:R-:W-:-:S05]  /*51d0*/  PRMT R9, R155, 0x8880, RZ ;  /* 0x000088809b097816 */ /* 0x001fca00000000ff */
[----:B------:R-:W-:-:S07]  /*51e0*/  IMAD R164, R9, R154, RZ ;  /* 0x0000009a09a47224 */ /* 0x000fce00078e02ff */
.L_x_206:
[----:B------:R-:W-:Y:S05]  /*51f0*/  BSYNC B1 ;  /* 0x0000000000017941 */ /* 0x000fea0003800000 */
.L_x_205:
[----:B------:R-:W-:Y:S01]  /*5200*/  @!P3 IMAD R47, R47, R153, R164 ;  /* 0x000000992f2fb224 */ /* 0x000fe200078e02a4 */
[----:B------:R-:W-:Y:S04]  /*5210*/  BSSY B1, `(.L_x_207) ;  /* 0x0000006000017945 */ /* 0x000fe80003800000 */
[----:B------:R0:W-:Y:S01]  /*5220*/  @!P3 STG.E.U8 desc[UR36][R10.64+0x29], R47 ;  /* 0x0000292f0a00b986 */ /* 0x0001e2000c101124 */
[----:B------:R-:W-:Y:S05]  /*5230*/  @P5 BRA `(.L_x_208) ;  /* 0x00000000000c5947 */ /* 0x000fea0003800000 */
[----:B--2---:R-:W0:Y:S02]  /*5240*/  LDG.E.U8 R155, desc[UR36][R4.64+0x30] ;  /* 0x00003024049b7981 */ /* 0x004e24000c1e1100 */
[----:B0-----:R-:W-:-:S05]  /*5250*/  PRMT R9, R155, 0x8880, RZ ;  /* 0x000088809b097816 */ /* 0x001fca00000000ff */
[----:B------:R-:W-:-:S07]  /*5260*/  IMAD R164, R9, R154, RZ ;  /* 0x0000009a09a47224 */ /* 0x000fce00078e02ff */
.L_x_208:
[----:B------:R-:W-:Y:S05]  /*5270*/  BSYNC B1 ;  /* 0x0000000000017941 */ /* 0x000fea0003800000 */
.L_x_207:
[----:B0-----:R-:W-:Y:S01]  /*5280*/  @!P5 IMAD R9, R48, R153, R164 ;  /* 0x000000993009d224 */ /* 0x001fe200078e02a4 */
[----:B------:R-:W-:Y:S04]  /*5290*/  BSSY B1, `(.L_x_209) ;  /* 0x0000006000017945 */ /* 0x000fe80003800000 */
[----:B------:R0:W-:Y:S01]  /*52a0*/  @!P5 STG.E.U8 desc[UR36][R6.64+0x30], R9 ;  /* 0x000030090600d986 */ /* 0x0001e2000c101124 */
[----:B------:R-:W-:Y:S05]  /*52b0*/  @P1 BRA `(.L_x_210) ;  /* 0x00000000000c1947 */ /* 0x000fea0003800000 */
[----:B--2---:R-:W0:Y:S02]  /*52c0*/  LDG.E.U8 R155, desc[UR36][R4.64+0x31] ;  /* 0x00003124049b7981 */ /* 0x004e24000c1e1100 */
[----:B0-----:R-:W-:-:S05]  /*52d0*/  PRMT R9, R155, 0x8880, RZ ;  /* 0x000088809b097816 */ /* 0x001fca00000000ff */
[----:B------:R-:W-:-:S07]  /*52e0*/  IMAD R164, R9, R154, RZ ;  /* 0x0000009a09a47224 */ /* 0x000fce00078e02ff */
.L_x_210:
[----:B------:R-:W-:Y:S05]  /*52f0*/  BSYNC B1 ;  /* 0x0000000000017941 */ /* 0x000fea0003800000 */
.L_x_209:
        /* <DEDUP_REMOVED lines=11> */
.L_x_212:
[----:B------:R-:W-:Y:S05]  /*53b0*/  BSYNC B1 ;  /* 0x0000000000017941 */ /* 0x000fea0003800000 */
.L_x_211:
[----:B0-----:R-:W-:Y:S01]  /*53c0*/  @!P4 IMAD R9, R50, R153, R164 ;  /* 0x000000993209c224 */ /* 0x001fe200078e02a4 */
[----:B------:R-:W-:Y:S04]  /*53d0*/  BSSY B1, `(.L_x_213) ;  /* 0x0000006000017945 */ /* 0x000fe80003800000 */
[----:B------:R0:W-:Y:S01]  /*53e0*/  @!P4 STG.E.U8 desc[UR36][R10.64+0x30], R9 ;  /* 0x000030090a00c986 */ /* 0x0001e2000c101124 */
[----:B------:R-:W-:Y:S05]  /*53f0*/  @P3 BRA `(.L_x_214) ;  /* 0x00000000000c3947 */ /* 0x000fea0003800000 */
[----:B--2---:R-:W0:Y:S02]  /*5400*/  LDG.E.U8 R155, desc[UR36][R12.64+0x31] ;  /* 0x000031240c9b7981 */ /* 0x004e24000c1e1100 */
[----:B0-----:R-:W-:-:S05]  /*5410*/  PRMT R9, R155, 0x8880, RZ ;  /* 0x000088809b097816 */ /* 0x001fca00000000ff */
[----:B------:R-:W-:-:S07]  /*5420*/  IMAD R164, R9, R154, RZ ;  /* 0x0000009a09a47224 */ /* 0x000fce00078e02ff */
.L_x_214:
[----:B------:R-:W-:Y:S05]  /*5430*/  BSYNC B1 ;  /* 0x0000000000017941 */ /* 0x000fea0003800000 */
.L_x_213:
[----:B------:R-:W-:Y:S01]  /*5440*/  @!P3 IMAD R51, R51, R153, R164 ;  /* 0x000000993333b224 */ /* 0x000fe200078e02a4 */
[----:B------:R-:W-:Y:S04]  /*5450*/  BSSY B1, `(.L_x_215) ;  /* 0x0000006000017945 */ /* 0x000fe80003800000 */
[----:B------:R0:W-:Y:S01]  /*5460*/  @!P3 STG.E.U8 desc[UR36][R10.64+0x31], R51 ;  /* 0x000031330a00b986 */ /* 0x0001e2000c101124 */
[----:B------:R-:W-:Y:S05]  /*5470*/  @P5 BRA `(.L_x_216) ;  /* 0x00000000000c5947 */ /* 0x000fea0003800000 */
[----:B--2---:R-:W0:Y:S02]  /*5480*/  LDG.E.U8 R155, desc[UR36][R4.64+0x38] ;  /* 0x00003824049b7981 */ /* 0x004e24000c1e1100 */
[----:B0-----:R-:W-:-:S05]  /*5490*/  PRMT R9, R155, 0x8880, RZ ;  /* 0x000088809b097816 */ /* 0x001fca00000000ff */
[----:B------:R-:W-:-:S07]  /*54a0*/  IMAD R164, R9, R154, RZ ;  /* 0x0000009a09a47224 */ /* 0x000fce00078e02ff */
.L_x_216:
[----:B------:R-:W-:Y:S05]  /*54b0*/  BSYNC B1 ;  /* 0x0000000000017941 */ /* 0x000fea0003800000 */
.L_x_215:
[----:B0-----:R-:W-:Y:S01]  /*54c0*/  @!P5 IMAD R9, R52, R153, R164 ;  /* 0x000000993409d224 */ /* 0x001fe200078e02a4 */
[----:B------:R-:W-:Y:S04]  /*54d0*/  BSSY B1, `(.L_x_217) ;  /* 0x0000006000017945 */ /* 0x000fe80003800000 */
[----:B------:R0:W-:Y:S01]  /*54e0*/  @!P5 STG.E.U8 desc[UR36][R6.64+0x38], R9 ;  /* 0x000038090600d986 */ /* 0x0001e2000c101124 */
[----:B------:R-:W-:Y:S05]  /*54f0*/  @P1 BRA `(.L_x_218) ;  /* 0x00000000000c1947 */ /* 0x000fea0003800000 */
[----:B--2---:R-:W0:Y:S02]  /*5500*/  LDG.E.U8 R155, desc[UR36][R4.64+0x39] ;  /* 0x00003924049b7981 */ /* 0x004e24000c1e1100 */
[----:B0-----:R-:W-:-:S05]  /*5510*/  PRMT R9, R155, 0x8880, RZ ;  /* 0x000088809b097816 */ /* 0x001fca00000000ff */
[----:B------:R-:W-:-:S07]  /*5520*/  IMAD R164, R9, R154, RZ ;  /* 0x0000009a09a47224 */ /* 0x000fce00078e02ff */
.L_x_218:
[----:B------:R-:W-:Y:S05]  /*5530*/  BSYNC B1 ;  /* 0x0000000000017941 */ /* 0x000fea0003800000 */
.L_x_217:
        /* <DEDUP_REMOVED lines=11> */
.L_x_220:
[----:B------:R-:W-:Y:S05]  /*55f0*/  BSYNC B1 ;  /* 0x0000000000017941 */ /* 0x000fea0003800000 */
.L_x_219:
[----:B0-----:R-:W-:Y:S01]  /*5600*/  @!P4 IMAD R9, R54, R153, R164 ;  /* 0x000000993609c224 */ /* 0x001fe200078e02a4 */
[----:B------:R-:W-:Y:S04]  /*5610*/  BSSY B1, `(.L_x_221) ;  /* 0x0000006000017945 */ /* 0x000fe80003800000 */
[----:B------:R0:W-:Y:S01]  /*5620*/  @!P4 STG.E.U8 desc[UR36][R10.64+0x38], R9 ;  /* 0x000038090a00c986 */ /* 0x0001e2000c101124 */
[----:B------:R-:W-:Y:S05]  /*5630*/  @P3 BRA `(.L_x_222) ;  /* 0x00000000000c3947 */ /* 0x000fea0003800000 */
[----:B--2---:R-:W0:Y:S02]  /*5640*/  LDG.E.U8 R155, desc[UR36][R12.64+0x39] ;  /* 0x000039240c9b7981 */ /* 0x004e24000c1e1100 */
[----:B0-----:R-:W-:-:S05]  /*5650*/  PRMT R9, R155, 0x8880, RZ ;  /* 0x000088809b097816 */ /* 0x001fca00000000ff */
[----:B------:R-:W-:-:S07]  /*5660*/  IMAD R164, R9, R154, RZ ;  /* 0x0000009a09a47224 */ /* 0x000fce00078e02ff */
.L_x_222:
[----:B------:R-:W-:Y:S05]  /*5670*/  BSYNC B1 ;  /* 0x0000000000017941 */ /* 0x000fea0003800000 */
.L_x_221:
[----:B------:R-:W-:Y:S01]  /*5680*/  @!P3 IMAD R55, R55, R153, R164 ;  /* 0x000000993737b224 */ /* 0x000fe200078e02a4 */
[----:B------:R-:W-:Y:S04]  /*5690*/  BSSY B1, `(.L_x_223) ;  /* 0x0000006000017945 */ /* 0x000fe80003800000 */
[----:B------:R0:W-:Y:S01]  /*56a0*/  @!P3 STG.E.U8 desc[UR36][R10.64+0x39], R55 ;  /* 0x000039370a00b986 */ /* 0x0001e2000c101124 */
[----:B------:R-:W-:Y:S05]  /*56b0*/  @P5 BRA `(.L_x_224) ;  /* 0x00000000000c5947 */ /* 0x000fea0003800000 */
[----:B--2---:R-:W0:Y:S02]  /*56c0*/  LDG.E.U8 R155, desc[UR36][R4.64+0x40] ;  /* 0x00004024049b7981 */ /* 0x004e24000c1e1100 */
[----:B0-----:R-:W-:-:S05]  /*56d0*/  PRMT R9, R155, 0x8880, RZ ;  /* 0x000088809b097816 */ /* 0x001fca00000000ff */
[----:B------:R-:W-:-:S07]  /*56e0*/  IMAD R164, R9, R154, RZ ;  /* 0x0000009a09a47224 */ /* 0x000fce00078e02ff */
.L_x_224:
[----:B------:R-:W-:Y:S05]  /*56f0*/  BSYNC B1 ;  /* 0x0000000000017941 */ /* 0x000fea0003800000 */
.L_x_223:
[----:B0-----:R-:W-:Y:S01]  /*5700*/  @!P5 IMAD R9, R56, R153, R164 ;  /* 0x000000993809d224 */ /* 0x001fe200078e02a4 */
[----:B------:R-:W-:Y:S04]  /*5710*/  BSSY B1, `(.L_x_225) ;  /* 0x0000006000017945 */ /* 0x000fe80003800000 */
[----:B------:R0:W-:Y:S01]  /*5720*/  @!P5 STG.E.U8 desc[UR36][R6.64+0x40], R9 ;  /* 0x000040090600d986 */ /* 0x0001e2000c101124 */
[----:B------:R-:W-:Y:S05]  /*5730*/  @P1 BRA `(.L_x_226) ;  /* 0x00000000000c1947 */ /* 0x000fea0003800000 */
[----:B--2---:R-:W0:Y:S02]  /*5740*/  LDG.E.U8 R155, desc[UR36][R4.64+0x41] ;  /* 0x00004124049b7981 */ /* 0x004e24000c1e1100 */
[----:B0-----:R-:W-:-:S05]  /*5750*/  PRMT R9, R155, 0x8880, RZ ;  /* 0x000088809b097816 */ /* 0x001fca00000000ff */
[----:B------:R-:W-:-:S07]  /*5760*/  IMAD R164, R9, R154, RZ ;  /* 0x0000009a09a47224 */ /* 0x000fce00078e02ff */
.L_x_226:
[----:B------:R-:W-:Y:S05]  /*5770*/  BSYNC B1 ;  /* 0x0000000000017941 */ /* 0x000fea0003800000 */
.L_x_225:
        /* <DEDUP_REMOVED lines=11> */
.L_x_228:
[----:B------:R-:W-:Y:S05]  /*5830*/  BSYNC B1 ;  /* 0x0000000000017941 */ /* 0x000fea0003800000 */
.L_x_227:
[----:B0-----:R-:W-:Y:S01]  /*5840*/  @!P4 IMAD R9, R58, R153, R164 ;  /* 0x000000993a09c224 */ /* 0x001fe200078e02a4 */
[----:B------:R-:W-:Y:S04]  /*5850*/  BSSY B1, `(.L_x_229) ;  /* 0x0000006000017945 */ /* 0x000fe80003800000 */
[----:B------:R0:W-:Y:S01]  /*5860*/  @!P4 STG.E.U8 desc[UR36][R10.64+0x40], R9 ;  /* 0x000040090a00c986 */ /* 0x0001e2000c101124 */
[----:B------:R-:W-:Y:S05]  /*5870*/  @P3 BRA `(.L_x_230) ;  /* 0x00000000000c3947 */ /* 0x000fea0003800000 */
[----:B--2---:R-:W0:Y:S02]  /*5880*/  LDG.E.U8 R155, desc[UR36][R12.64+0x41] ;  /* 0x000041240c9b7981 */ /* 0x004e24000c1e1100 */
[----:B0-----:R-:W-:-:S05]  /*5890*/  PRMT R9, R155, 0x8880, RZ ;  /* 0x000088809b097816 */ /* 0x001fca00000000ff */
[----:B------:R-:W-:-:S07]  /*58a0*/  IMAD R164, R9, R154, RZ ;  /* 0x0000009a09a47224 */ /* 0x000fce00078e02ff */
.L_x_230:
[----:B------:R-:W-:Y:S05]  /*58b0*/  BSYNC B1 ;  /* 0x0000000000017941 */ /* 0x000fea0003800000 */
.L_x_229:
[----:B------:R-:W-:Y:S01]  /*58c0*/  @!P3 IMAD R59, R59, R153, R164 ;  /* 0x000000993b3bb224 */ /* 0x000fe200078e02a4 */
[----:B------:R-:W-:Y:S04]  /*58d0*/  BSSY B1, `(.L_x_231) ;  /* 0x0000006000017945 */ /* 0x000fe80003800000 */
[----:B------:R0:W-:Y:S01]  /*58e0*/  @!P3 STG.E.U8 desc[UR36][R10.64+0x41], R59 ;  /* 0x0000413b0a00b986 */ /* 0x0001e2000c101124 */
[----:B------:R-:W-:Y:S05]  /*58f0*/  @P5 BRA `(.L_x_232) ;  /* 0x00000000000c5947 */ /* 0x000fea0003800000 */
[----:B--2---:R-:W0:Y:S02]  /*5900*/  LDG.E.U8 R155, desc[UR36][R4.64+0x48] ;  /* 0x00004824049b7981 */ /* 0x004e24000c1e1100 */
[----:B0-----:R-:W-:-:S05]  /*5910*/  PRMT R9, R155, 0x8880, RZ ;  /* 0x000088809b097816 */ /* 0x001fca00000000ff */
[----:B------:R-:W-:-:S07]  /*5920*/  IMAD R164, R9, R154, RZ ;  /* 0x0000009a09a47224 */ /* 0x000fce00078e02ff */
.L_x_232:
[----:B------:R-:W-:Y:S05]  /*5930*/  BSYNC B1 ;  /* 0x0000000000017941 */ /* 0x000fea0003800000 */
.L_x_231:
[----:B0-----:R-:W-:Y:S01]  /*5940*/  @!P5 IMAD R9, R60, R153, R164 ;  /* 0x000000993c09d224 */ /* 0x001fe200078e02a4 */
[----:B------:R-:W-:Y:S04]  /*5950*/  BSSY B1, `(.L_x_233) ;  /* 0x0000006000017945 */ /* 0x000fe80003800000 */
[----:B------:R0:W-:Y:S01]  /*5960*/  @!P5 STG.E.U8 desc[UR36][R6.64+0x48], R9 ;  /* 0x000048090600d986 */ /* 0x0001e2000c101124 */
[----:B------:R-:W-:Y:S05]  /*5970*/  @P1 BRA `(.L_x_234) ;  /* 0x00000000000c1947 */ /* 0x000fea0003800000 */
[----:B--2---:R-:W0:Y:S02]  /*5980*/  LDG.E.U8 R155, desc[UR36][R4.64+0x49] ;  /* 0x00004924049b7981 */ /* 0x004e24000c1e1100 */
[----:B0-----:R-:W-:-:S05]  /*5990*/  PRMT R9, R155, 0x8880, RZ ;  /* 0x000088809b097816 */ /* 0x001fca00000000ff */
[----:B------:R-:W-:-:S07]  /*59a0*/  IMAD R164, R9, R154, RZ ;  /* 0x0000009a09a47224 */ /* 0x000fce00078e02ff */
.L_x_234:
[----:B------:R-:W-:Y:S05]  /*59b0*/  BSYNC B1 ;  /* 0x0000000000017941 */ /* 0x000fea0003800000 */
.L_x_233:
        /* <DEDUP_REMOVED lines=11> */
.L_x_236:
[----:B------:R-:W-:Y:S05]  /*5a70*/  BSYNC B1 ;  /* 0x0000000000017941 */ /* 0x000fea0003800000 */
.L_x_235:
[----:B0-----:R-:W-:Y:S01]  /*5a80*/  @!P4 IMAD R9, R62, R153, R164 ;  /* 0x000000993e09c224 */ /* 0x001fe200078e02a4 */
[----:B------:R-:W-:Y:S04]  /*5a90*/  BSSY B1, `(.L_x_237) ;  /* 0x0000006000017945 */ /* 0x000fe80003800000 */
[----:B------:R0:W-:Y:S01]  /*5aa0*/  @!P4 STG.E.U8 desc[UR36][R10.64+0x48], R9 ;  /* 0x000048090a00c986 */ /* 0x0001e2000c101124 */
[----:B------:R-:W-:Y:S05]  /*5ab0*/  @P3 BRA `(.L_x_238) ;  /* 0x00000000000c3947 */ /* 0x000fea0003800000 */
[----:B--2---:R-:W0:Y:S02]  /*5ac0*/  LDG.E.U8 R155, desc[UR36][R12.64+0x49] ;  /* 0x000049240c9b7981 */ /* 0x004e24000c1e1100 */
[----:B0-----:R-:W-:-:S05]  /*5ad0*/  PRMT R9, R155, 0x8880, RZ ;  /* 0x000088809b097816 */ /* 0x001fca00000000ff */
[----:B------:R-:W-:-:S07]  /*5ae0*/  IMAD R164, R9, R154, RZ ;  /* 0x0000009a09a47224 */ /* 0x000fce00078e02ff */
.L_x_238:
[----:B------:R-:W-:Y:S05]  /*5af0*/  BSYNC B1 ;  /* 0x0000000000017941 */ /* 0x000fea0003800000 */
.L_x_237:
[----:B------:R-:W-:Y:S01]  /*5b00*/  @!P3 IMAD R63, R63, R153, R164 ;  /* 0x000000993f3fb224 */ /* 0x000fe200078e02a4 */
[----:B------:R-:W-:Y:S04]  /*5b10*/  BSSY B1, `(.L_x_239) ;  /* 0x0000006000017945 */ /* 0x000fe80003800000 */
[----:B------:R0:W-:Y:S01]  /*5b20*/  @!P3 STG.E.U8 desc[UR36][R10.64+0x49], R63 ;  /* 0x0000493f0a00b986 */ /* 0x0001e2000c101124 */
[----:B------:R-:W-:Y:S05]  /*5b30*/  @P5 BRA `(.L_x_240) ;  /* 0x00000000000c5947 */ /* 0x000fea0003800000 */
[----:B--2---:R-:W0:Y:S02]  /*5b40*/  LDG.E.U8 R155, desc[UR36][R4.64+0x50] ;  /* 0x00005024049b7981 */ /* 0x004e24000c1e1100 */
[----:B0-----:R-:W-:-:S05]  /*5b50*/  PRMT R9, R155, 0x8880, RZ ;  /* 0x000088809b097816 */ /* 0x001fca00000000ff */
[----:B------:R-:W-:-:S07]  /*5b60*/  IMAD R164, R9, R154, RZ ;  /* 0x0000009a09a47224 */ /* 0x000fce00078e02ff */
.L_x_240:
[----:B------:R-:W-:Y:S05]  /*5b70*/  BSYNC B1 ;  /* 0x0000000000017941 */ /* 0x000fea0003800000 */
.L_x_239:
[----:B0-----:R-:W-:Y:S01]  /*5b80*/  @!P5 IMAD R9, R64, R153, R164 ;  /* 0x000000994009d224 */ /* 0x001fe200078e02a4 */
[----:B------:R-:W-:Y:S04]  /*5b90*/  BSSY B1, `(.L_x_241) ;  /* 0x0000006000017945 */ /* 0x000fe80003800000 */
[----:B------:R0:W-:Y:S01]  /*5ba0*/  @!P5 STG.E.U8 desc[UR36][R6.64+0x50], R9 ;  /* 0x000050090600d986 */ /* 0x0001e2000c101124 */
[----:B------:R-:W-:Y:S05]  /*5bb0*/  @P1 BRA `(.L_x_242) ;  /* 0x00000000000c1947 */ /* 0x000fea0003800000 */
[----:B--2---:R-:W0:Y:S02]  /*5bc0*/  LDG.E.U8 R155, desc[UR36][R4.64+0x51] ;  /* 0x00005124049b7981 */ /* 0x004e24000c1e1100 */
[----:B0-----:R-:W-:-:S05]  /*5bd0*/  PRMT R9, R155, 0x8880, RZ ;  /* 0x000088809b097816 */ /* 0x001fca00000000ff */
[----:B------:R-:W-:-:S07]  /*5be0*/  IMAD R164, R9, R154, RZ ;  /* 0x0000009a09a47224 */ /* 0x000fce00078e02ff */
.L_x_242:
[----:B------:R-:W-:Y:S05]  /*5bf0*/  BSYNC B1 ;  /* 0x0000000000017941 */ /* 0x000fea0003800000 */
.L_x_241:
        /* <DEDUP_REMOVED lines=11> */
.L_x_244:
[----:B------:R-:W-:Y:S05]  /*5cb0*/  BSYNC B1 ;  /* 0x0000000000017941 */ /* 0x000fea0003800000 */
.L_x_243:
[----:B0-----:R-:W-:Y:S01]  /*5cc0*/  @!P4 IMAD R9, R66, R153, R164 ;  /* 0x000000994209c224 */ /* 0x001fe200078e02a4 */
[----:B------:R-:W-:Y:S04]  /*5cd0*/  BSSY B1, `(.L_x_245) ;  /* 0x0000006000017945 */ /* 0x000fe80003800000 */
[----:B------:R0:W-:Y:S01]  /*5ce0*/  @!P4 STG.E.U8 desc[UR36][R10.64+0x50], R9 ;  /* 0x000050090a00c986 */ /* 0x0001e2000c101124 */
[----:B------:R-:W-:Y:S05]  /*5cf0*/  @P3 BRA `(.L_x_246) ;  /* 0x00000000000c3947 */ /* 0x000fea0003800000 */
[----:B--2---:R-:W0:Y:S02]  /*5d00*/  LDG.E.U8 R155, desc[UR36][R12.64+0x51] ;  /* 0x000051240c9b7981 */ /* 0x004e24000c1e1100 */
[----:B0-----:R-:W-:-:S05]  /*5d10*/  PRMT R9, R155, 0x8880, RZ ;  /* 0x000088809b097816 */ /* 0x001fca00000000ff */
[----:B------:R-:W-:-:S07]  /*5d20*/  IMAD R164, R9, R154, RZ ;  /* 0x0000009a09a47224 */ /* 0x000fce00078e02ff */
.L_x_246:
[----:B------:R-:W-:Y:S05]  /*5d30*/  BSYNC B1 ;  /* 0x0000000000017941 */ /* 0x000fea0003800000 */
.L_x_245:
[----:B------:R-:W-:Y:S01]  /*5d40*/  @!P3 IMAD R67, R67, R153, R164 ;  /* 0x000000994343b224 */ /* 0x000fe200078e02a4 */
[----:B------:R-:W-:Y:S04]  /*5d50*/  BSSY B1, `(.L_x_247) ;  /* 0x0000006000017945 */ /* 0x000fe80003800000 */
[----:B------:R0:W-:Y:S01]  /*5d60*/  @!P3 STG.E.U8 desc[UR36][R10.64+0x51], R67 ;  /* 0x000051430a00b986 */ /* 0x0001e2000c101124 */
[----:B------:R-:W-:Y:S05]  /*5d70*/  @P5 BRA `(.L_x_248) ;  /* 0x00000000000c5947 */ /* 0x000fea0003800000 */
[----:B--2---:R-:W0:Y:S02]  /*5d80*/  LDG.E.U8 R155, desc[UR36][R4.64+0x58] ;  /* 0x00005824049b7981 */ /* 0x004e24000c1e1100 */
[----:B0-----:R-:W-:-:S05]  /*5d90*/  PRMT R9, R155, 0x8880, RZ ;  /* 0x000088809b097816 */ /* 0x001fca00000000ff */
[----:B------:R-:W-:-:S07]  /*5da0*/  IMAD R164, R9, R154, RZ ;  /* 0x0000009a09a47224 */ /* 0x000fce00078e02ff */
.L_x_248:
[----:B------:R-:W-:Y:S05]  /*5db0*/  BSYNC B1 ;  /* 0x0000000000017941 */ /* 0x000fea0003800000 */
.L_x_247:
[----:B0-----:R-:W-:Y:S01]  /*5dc0*/  @!P5 IMAD R9, R68, R153, R164 ;  /* 0x000000994409d224 */ /* 0x001fe200078e02a4 */
[----:B------:R-:W-:Y:S04]  /*5dd0*/  BSSY B1, `(.L_x_249) ;  /* 0x0000006000017945 */ /* 0x000fe80003800000 */
[----:B------:R0:W-:Y:S01]  /*5de0*/  @!P5 STG.E.U8 desc[UR36][R6.64+0x58], R9 ;  /* 0x000058090600d986 */ /* 0x0001e2000c101124 */
[----:B------:R-:W-:Y:S05]  /*5df0*/  @P1 BRA `(.L_x_250) ;  /* 0x00000000000c1947 */ /* 0x000fea0003800000 */
[----:B--2---:R-:W0:Y:S02]  /*5e00*/  LDG.E.U8 R155, desc[UR36][R4.64+0x59] ;  /* 0x00005924049b7981 */ /* 0x004e24000c1e1100 */
[----:B0-----:R-:W-:-:S05]  /*5e10*/  PRMT R9, R155, 0x8880, RZ ;  /* 0x000088809b097816 */ /* 0x001fca00000000ff */
[----:B------:R-:W-:-:S07]  /*5e20*/  IMAD R164, R9, R154, RZ ;  /* 0x0000009a09a47224 */ /* 0x000fce00078e02ff */
.L_x_250:
[----:B------:R-:W-:Y:S05]  /*5e30*/  BSYNC B1 ;  /* 0x0000000000017941 */ /* 0x000fea0003800000 */
.L_x_249:
        /* <DEDUP_REMOVED lines=11> */
.L_x_252:
[----:B------:R-:W-:Y:S05]  /*5ef0*/  BSYNC B1 ;  /* 0x0000000000017941 */ /* 0x000fea0003800000 */
.L_x_251:
[----:B0-----:R-:W-:Y:S01]  /*5f00*/  @!P4 IMAD R9, R70, R153, R164 ;  /* 0x000000994609c224 */ /* 0x001fe200078e02a4 */
[----:B------:R-:W-:Y:S04]  /*5f10*/  BSSY B1, `(.L_x_253) ;  /* 0x0000006000017945 */ /* 0x000fe80003800000 */
[----:B------:R0:W-:Y:S01]  /*5f20*/  @!P4 STG.E.U8 desc[UR36][R10.64+0x58], R9 ;  /* 0x000058090a00c986 */ /* 0x0001e2000c101124 */
[----:B------:R-:W-:Y:S05]  /*5f30*/  @P3 BRA `(.L_x_254) ;  /* 0x00000000000c3947 */ /* 0x000fea0003800000 */
[----:B--2---:R-:W0:Y:S02]  /*5f40*/  LDG.E.U8 R155, desc[UR36][R12.64+0x59] ;  /* 0x000059240c9b7981 */ /* 0x004e24000c1e1100 */
[----:B0-----:R-:W-:-:S05]  /*5f50*/  PRMT R9, R155, 0x8880, RZ ;  /* 0x000088809b097816 */ /* 0x001fca00000000ff */
[----:B------:R-:W-:-:S07]  /*5f60*/  IMAD R164, R9, R154, RZ ;  /* 0x0000009a09a47224 */ /* 0x000fce00078e02ff */
.L_x_254:
[----:B------:R-:W-:Y:S05]  /*5f70*/  BSYNC B1 ;  /* 0x0000000000017941 */ /* 0x000fea0003800000 */
.L_x_253:
[----:B------:R-:W-:Y:S01]  /*5f80*/  @!P3 IMAD R71, R71, R153, R164 ;  /* 0x000000994747b224 */ /* 0x000fe200078e02a4 */
[----:B------:R-:W-:Y:S04]  /*5f90*/  BSSY B1, `(.L_x_255) ;  /* 0x0000006000017945 */ /* 0x000fe80003800000 */
[----:B------:R0:W-:Y:S01]  /*5fa0*/  @!P3 STG.E.U8 desc[UR36][R10.64+0x59], R71 ;  /* 0x000059470a00b986 */ /* 0x0001e2000c101124 */
[----:B------:R-:W-:Y:S05]  /*5fb0*/  @P5 BRA `(.L_x_256) ;  /* 0x00000000000c5947 */ /* 0x000fea0003800000 */
[----:B--2---:R-:W0:Y:S02]  /*5fc0*/  LDG.E.U8 R155, desc[UR36][R4.64+0x60] ;  /* 0x00006024049b7981 */ /* 0x004e24000c1e1100 */
[----:B0-----:R-:W-:-:S05]  /*5fd0*/  PRMT R9, R155, 0x8880, RZ ;  /* 0x000088809b097816 */ /* 0x001fca00000000ff */
[----:B------:R-:W-:-:S07]  /*5fe0*/  IMAD R164, R9, R154, RZ ;  /* 0x0000009a09a47224 */ /* 0x000fce00078e02ff */
.L_x_256:
[----:B------:R-:W-:Y:S05]  /*5ff0*/  BSYNC B1 ;  /* 0x0000000000017941 */ /* 0x000fea0003800000 */
.L_x_255:
[----:B0-----:R-:W-:Y:S01]  /*6000*/  @!P5 IMAD R9, R72, R153, R164 ;  /* 0x000000994809d224 */ /* 0x001fe200078e02a4 */
[----:B------:R-:W-:Y:S04]  /*6010*/  BSSY B1, `(.L_x_257) ;  /* 0x0000006000017945 */ /* 0x000fe80003800000 */
[----:B------:R0:W-:Y:S01]  /*6020*/  @!P5 STG.E.U8 desc[UR36][R6.64+0x60], R9 ;  /* 0x000060090600d986 */ /* 0x0001e2000c101124 */
[----:B------:R-:W-:Y:S05]  /*6030*/  @P1 BRA `(.L_x_258) ;  /* 0x00000000000c1947 */ /* 0x000fea0003800000 */
[----:B--2---:R-:W0:Y:S02]  /*6040*/  LDG.E.U8 R155, desc[UR36][R4.64+0x61] ;  /* 0x00006124049b7981 */ /* 0x004e24000c1e1100 */
[----:B0-----:R-:W-:-:S05]  /*6050*/  PRMT R9, R155, 0x8880, RZ ;  /* 0x000088809b097816 */ /* 0x001fca00000000ff */
[----:B------:R-:W-:-:S07]  /*6060*/  IMAD R164, R9, R154, RZ ;  /* 0x0000009a09a47224 */ /* 0x000fce00078e02ff */
.L_x_258:
[----:B------:R-:W-:Y:S05]  /*6070*/  BSYNC B1 ;  /* 0x0000000000017941 */ /* 0x000fea0003800000 */
.L_x_257:
        /* <DEDUP_REMOVED lines=11> */
.L_x_260:
[----:B------:R-:W-:Y:S05]  /*6130*/  BSYNC B1 ;  /* 0x0000000000017941 */ /* 0x000fea0003800000 */
.L_x_259:
[----:B0-----:R-:W-:Y:S01]  /*6140*/  @!P4 IMAD R9, R74, R153, R164 ;  /* 0x000000994a09c224 */ /* 0x001fe200078e02a4 */
[----:B------:R-:W-:Y:S04]  /*6150*/  BSSY B1, `(.L_x_261) ;  /* 0x0000006000017945 */ /* 0x000fe80003800000 */
[----:B------:R0:W-:Y:S01]  /*6160*/  @!P4 STG.E.U8 desc[UR36][R10.64+0x60], R9 ;  /* 0x000060090a00c986 */ /* 0x0001e2000c101124 */
[----:B------:R-:W-:Y:S05]  /*6170*/  @P3 BRA `(.L_x_262) ;  /* 0x00000000000c3947 */ /* 0x000fea0003800000 */
[----:B--2---:R-:W0:Y:S02]  /*6180*/  LDG.E.U8 R155, desc[UR36][R12.64+0x61] ;  /* 0x000061240c9b7981 */ /* 0x004e24000c1e1100 */
[----:B0-----:R-:W-:-:S05]  /*6190*/  PRMT R9, R155, 0x8880, RZ ;  /* 0x000088809b097816 */ /* 0x001fca00000000ff */
[----:B------:R-:W-:-:S07]  /*61a0*/  IMAD R164, R9, R154, RZ ;  /* 0x0000009a09a47224 */ /* 0x000fce00078e02ff */
.L_x_262:
[----:B------:R-:W-:Y:S05]  /*61b0*/  BSYNC B1 ;  /* 0x0000000000017941 */ /* 0x000fea0003800000 */
.L_x_261:
[----:B------:R-:W-:Y:S01]  /*61c0*/  @!P3 IMAD R75, R75, R153, R164 ;  /* 0x000000994b4bb224 */ /* 0x000fe200078e02a4 */
[----:B------:R-:W-:Y:S04]  /*61d0*/  BSSY B1, `(.L_x_263) ;  /* 0x0000006000017945 */ /* 0x000fe80003800000 */
[----:B------:R0:W-:Y:S01]  /*61e0*/  @!P3 STG.E.U8 desc[UR36][R10.64+0x61], R75 ;  /* 0x0000614b0a00b986 */ /* 0x0001e2000c101124 */
[----:B------:R-:W-:Y:S05]  /*61f0*/  @P5 BRA `(.L_x_264) ;  /* 0x00000000000c5947 */ /* 0x000fea0003800000 */
[----:B--2---:R-:W0:Y:S02]  /*6200*/  LDG.E.U8 R155, desc[UR36][R4.64+0x68] ;  /* 0x00006824049b7981 */ /* 0x004e24000c1e1100 */
[----:B0-----:R-:W-:-:S05]  /*6210*/  PRMT R9, R155, 0x8880, RZ ;  /* 0x000088809b097816 */ /* 0x001fca00000000ff */
[----:B------:R-:W-:-:S07]  /*6220*/  IMAD R164, R9, R154, RZ ;  /* 0x0000009a09a47224 */ /* 0x000fce00078e02ff */
.L_x_264:
[----:B------:R-:W-:Y:S05]  /*6230*/  BSYNC B1 ;  /* 0x0000000000017941 */ /* 0x000fea0003800000 */
.L_x_263:
[----:B0-----:R-:W-:Y:S01]  /*6240*/  @!P5 IMAD R9, R76, R153, R164 ;  /* 0x000000994c09d224 */ /* 0x001fe200078e02a4 */
[----:B------:R-:W-:Y:S04]  /*6250*/  BSSY B1, `(.L_x_265) ;  /* 0x0000006000017945 */ /* 0x000fe80003800000 */
[----:B------:R0:W-:Y:S01]  /*6260*/  @!P5 STG.E.U8 desc[UR36][R6.64+0x68], R9 ;  /* 0x000068090600d986 */ /* 0x0001e2000c101124 */
[----:B------:R-:W-:Y:S05]  /*6270*/  @P1 BRA `(.L_x_266) ;  /* 0x00000000000c1947 */ /* 0x000fea0003800000 */
[----:B--2---:R-:W0:Y:S02]  /*6280*/  LDG.E.U8 R155, desc[UR36][R4.64+0x69] ;  /* 0x00006924049b7981 */ /* 0x004e24000c1e1100 */
[----:B0-----:R-:W-:-:S05]  /*6290*/  PRMT R9, R155, 0x8880, RZ ;  /* 0x000088809b097816 */ /* 0x001fca00000000ff */
[----:B------:R-:W-:-:S07]  /*62a0*/  IMAD R164, R9, R154, RZ ;  /* 0x0000009a09a47224 */ /* 0x000fce00078e02ff */
.L_x_266:
[----:B------:R-:W-:Y:S05]  /*62b0*/  BSYNC B1 ;  /* 0x0000000000017941 */ /* 0x000fea0003800000 */
.L_x_265:
        /* <DEDUP_REMOVED lines=11> */
.L_x_268:
[----:B------:R-:W-:Y:S05]  /*6370*/  BSYNC B1 ;  /* 0x0000000000017941 */ /* 0x000fea0003800000 */
.L_x_267:
[----:B0-----:R-:W-:Y:S01]  /*6380*/  @!P4 IMAD R9, R78, R153, R164 ;  /* 0x000000994e09c224 */ /* 0x001fe200078e02a4 */
[----:B------:R-:W-:Y:S04]  /*6390*/  BSSY B1, `(.L_x_269) ;  /* 0x0000006000017945 */ /* 0x000fe80003800000 */
[----:B------:R0:W-:Y:S01]  /*63a0*/  @!P4 STG.E.U8 desc[UR36][R10.64+0x68], R9 ;  /* 0x000068090a00c986 */ /* 0x0001e2000c101124 */
[----:B------:R-:W-:Y:S05]  /*63b0*/  @P3 BRA `(.L_x_270) ;  /* 0x00000000000c3947 */ /* 0x000fea0003800000 */
[----:B--2---:R-:W0:Y:S02]  /*63c0*/  LDG.E.U8 R155, desc[UR36][R12.64+0x69] ;  /* 0x000069240c9b7981 */ /* 0x004e24000c1e1100 */
[----:B0-----:R-:W-:-:S05]  /*63d0*/  PRMT R9, R155, 0x8880, RZ ;  /* 0x000088809b097816 */ /* 0x001fca00000000ff */
[----:B------:R-:W-:-:S07]  /*63e0*/  IMAD R164, R9, R154, RZ ;  /* 0x0000009a09a47224 */ /* 0x000fce00078e02ff */
.L_x_270:
[----:B------:R-:W-:Y:S05]  /*63f0*/  BSYNC B1 ;  /* 0x0000000000017941 */ /* 0x000fea0003800000 */
.L_x_269:
[----:B------:R-:W-:Y:S01]  /*6400*/  @!P3 IMAD R79, R79, R153, R164 ;  /* 0x000000994f4fb224 */ /* 0x000fe200078e02a4 */
[----:B------:R-:W-:Y:S04]  /*6410*/  BSSY B1, `(.L_x_271) ;  /* 0x0000006000017945 */ /* 0x000fe80003800000 */
[----:B------:R0:W-:Y:S01]  /*6420*/  @!P3 STG.E.U8 desc[UR36][R10.64+0x69], R79 ;  /* 0x0000694f0a00b986 */ /* 0x0001e2000c101124 */
[----:B------:R-:W-:Y:S05]  /*6430*/  @P5 BRA `(.L_x_272) ;  /* 0x00000000000c5947 */ /* 0x000fea0003800000 */
[----:B--2---:R-:W0:Y:S02]  /*6440*/  LDG.E.U8 R155, desc[UR36][R4.64+0x70] ;  /* 0x00007024049b7981 */ /* 0x004e24000c1e1100 */
[----:B0-----:R-:W-:-:S05]  /*6450*/  PRMT R9, R155, 0x8880, RZ ;  /* 0x000088809b097816 */ /* 0x001fca00000000ff */
[----:B------:R-:W-:-:S07]  /*6460*/  IMAD R164, R9, R154, RZ ;  /* 0x0000009a09a47224 */ /* 0x000fce00078e02ff */
.L_x_272:
[----:B------:R-:W-:Y:S05]  /*6470*/  BSYNC B1 ;  /* 0x0000000000017941 */ /* 0x000fea0003800000 */
.L_x_271:
[----:B0-----:R-:W-:Y:S01]  /*6480*/  @!P5 IMAD R9, R80, R153, R164 ;  /* 0x000000995009d224 */ /* 0x001fe200078e02a4 */
[----:B------:R-:W-:Y:S04]  /*6490*/  BSSY B1, `(.L_x_273) ;  /* 0x0000006000017945 */ /* 0x000fe80003800000 */
[----:B------:R0:W-:Y:S01]  /*64a0*/  @!P5 STG.E.U8 desc[UR36][R6.64+0x70], R9 ;  /* 0x000070090600d986 */ /* 0x0001e2000c101124 */
[----:B------:R-:W-:Y:S05]  /*64b0*/  @P1 BRA `(.L_x_274) ;  /* 0x00000000000c1947 */ /* 0x000fea0003800000 */
[----:B--2---:R-:W0:Y:S02]  /*64c0*/  LDG.E.U8 R155, desc[UR36][R4.64+0x71] ;  /* 0x00007124049b7981 */ /* 0x004e24000c1e1100 */
[----:B0-----:R-:W-:-:S05]  /*64d0*/  PRMT R9, R155, 0x8880, RZ ;  /* 0x000088809b097816 */ /* 0x001fca00000000ff */
[----:B------:R-:W-:-:S07]  /*64e0*/  IMAD R164, R9, R154, RZ ;  /* 0x0000009a09a47224 */ /* 0x000fce00078e02ff */
.L_x_274:
[----:B------:R-:W-:Y:S05]  /*64f0*/  BSYNC B1 ;  /* 0x0000000000017941 */ /* 0x000fea0003800000 */
.L_x_273:
[----:B------:R-:W-:Y:S01]  /*6500*/  ISETP.LT.OR P4, PT, R3, 0x71, !P0 ;  /* 0x000000710300780c */ /* 0x000fe20004781670 */
[----:B------:R-:W-:Y:S01]  /*6510*/  @!P1 IMAD R81, R81, R153, R164 ;  /* 0x0000009951519224 */ /* 0x000fe200078e02a4 */
[----:B------:R-:W-:Y:S01]  /*6520*/  BSSY B1, `(.L_x_275) ;  /* 0x000000a000017945 */ /* 0x000fe20003800000 */
[C---:B------:R-:W-:Y:S02]  /*6530*/  ISETP.LT.OR P3, PT, R3.reuse, 0x72, !P0 ;  /* 0x000000720300780c */ /* 0x040fe40004761670 */
        /* <DEDUP_REMOVED lines=8> */
.L_x_276:
[----:B------:R-:W-:Y:S05]  /*65c0*/  BSYNC B1 ;  /* 0x0000000000017941 */ /* 0x000fea0003800000 */
.L_x_275:
[----:B0-----:R-:W-:Y:S01]  /*65d0*/  @!P4 IMAD R9, R82, R153, R164 ;  /* 0x000000995209c224 */ /* 0x001fe200078e02a4 */
[----:B------:R-:W-:Y:S04]  /*65e0*/  BSSY B1, `(.L_x_277) ;  /* 0x0000006000017945 */ /* 0x000fe80003800000 */
[----:B------:R0:W-:Y:S01]  /*65f0*/  @!P4 STG.E.U8 desc[UR36][R10.64+0x70], R9 ;  /* 0x000070090a00c986 */ /* 0x0001e2000c101124 */
[----:B------:R-:W-:Y:S05]  /*6600*/  @P3 BRA `(.L_x_278) ;  /* 0x00000000000c3947 */ /* 0x000fea0003800000 */
[----:B--2---:R-:W0:Y:S02]  /*6610*/  LDG.E.U8 R155, desc[UR36][R12.64+0x71] ;  /* 0x000071240c9b7981 */ /* 0x004e24000c1e1100 */
[----:B0-----:R-:W-:-:S05]  /*6620*/  PRMT R9, R155, 0x8880, RZ ;  /* 0x000088809b097816 */ /* 0x001fca00000000ff */
[----:B------:R-:W-:-:S07]  /*6630*/  IMAD R164, R9, R154, RZ ;  /* 0x0000009a09a47224 */ /* 0x000fce00078e02ff */
.L_x_278:
[----:B------:R-:W-:Y:S05]  /*6640*/  BSYNC B1 ;  /* 0x0000000000017941 */ /* 0x000fea0003800000 */
.L_x_277:
[----:B------:R-:W-:Y:S01]  /*6650*/  @!P3 IMAD R83, R83, R153, R164 ;  /* 0x000000995353b224 */ /* 0x000fe200078e02a4 */
[----:B------:R-:W-:Y:S04]  /*6660*/  BSSY B1, `(.L_x_279) ;  /* 0x0000006000017945 */ /* 0x000fe80003800000 */
[----:B------:R0:W-:Y:S01]  /*6670*/  @!P3 STG.E.U8 desc[UR36][R10.64+0x71], R83 ;  /* 0x000071530a00b986 */ /* 0x0001e2000c101124 */
[----:B------:R-:W-:Y:S05]  /*6680*/  @P1 BRA `(.L_x_280) ;  /* 0x00000000000c1947 */ /* 0x000fea0003800000 */
[----:B--2---:R-:W0:Y:S02]  /*6690*/  LDG.E.U8 R155, desc[UR36][R4.64+0x78] ;  /* 0x00007824049b7981 */ /* 0x004e24000c1e1100 */
[----:B0-----:R-:W-:-:S05]  /*66a0*/  PRMT R9, R155, 0x8880, RZ ;  /* 0x000088809b097816 */ /* 0x001fca00000000ff */
[----:B------:R-:W-:-:S07]  /*66b0*/  IMAD R164, R9, R154, RZ ;  /* 0x0000009a09a47224 */ /* 0x000fce00078e02ff */
.L_x_280:
[----:B------:R-:W-:Y:S05]  /*66c0*/  BSYNC B1 ;  /* 0x0000000000017941 */ /* 0x000fea0003800000 */
.L_x_279:
[----:B0-----:R-:W-:Y:S01]  /*66d0*/  @!P1 IMAD R9, R84, R153, R164 ;  /* 0x0000009954099224 */ /* 0x001fe200078e02a4 */
[----:B------:R-:W-:Y:S04]  /*66e0*/  BSSY B1, `(.L_x_281) ;  /* 0x0000006000017945 */ /* 0x000fe80003800000 */
[----:B------:R0:W-:Y:S01]  /*66f0*/  @!P1 STG.E.U8 desc[UR36][R6.64+0x78], R9 ;  /* 0x0000780906009986 */ /* 0x0001e2000c101124 */
[----:B------:R-:W-:Y:S05]  /*6700*/  @P2 BRA `(.L_x_282) ;  /* 0x00000000000c2947 */ /* 0x000fea0003800000 */
[----:B--2---:R-:W0:Y:S02]  /*6710*/  LDG.E.U8 R155, desc[UR36][R4.64+0x79] ;  /* 0x00007924049b7981 */ /* 0x004e24000c1e1100 */
[----:B0-----:R-:W-:-:S05]  /*6720*/  PRMT R9, R155, 0x8880, RZ ;  /* 0x000088809b097816 */ /* 0x001fca00000000ff */
[----:B------:R-:W-:-:S07]  /*6730*/  IMAD R164, R9, R154, RZ ;  /* 0x0000009a09a47224 */ /* 0x000fce00078e02ff */
.L_x_282:
[----:B------:R-:W-:Y:S05]  /*6740*/  BSYNC B1 ;  /* 0x0000000000017941 */ /* 0x000fea0003800000 */
.L_x_281:
[----:B------:R-:W-:Y:S01]  /*6750*/  @!P2 IMAD R85, R85, R153, R164 ;  /* 0x000000995555a224 */ /* 0x000fe200078e02a4 */
[----:B------:R-:W-:Y:S04]  /*6760*/  BSSY B1, `(.L_x_283) ;  /* 0x0000006000017945 */ /* 0x000fe80003800000 */
[----:B------:R0:W-:Y:S01]  /*6770*/  @!P2 STG.E.U8 desc[UR36][R6.64+0x79], R85 ;  /* 0x000079550600a986 */ /* 0x0001e2000c101124 */
[----:B------:R-:W-:Y:S05]  /*6780*/  @P5 BRA `(.L_x_284) ;  /* 0x00000000000c5947 */ /* 0x000fea0003800000 */
[----:B--2---:R-:W2:Y:S02]  /*6790*/  LDG.E.U8 R155, desc[UR36][R12.64+0x78] ;  /* 0x000078240c9b7981 */ /* 0x004ea4000c1e1100 */
[----:B--2---:R-:W-:-:S05]  /*67a0*/  PRMT R5, R155, 0x8880, RZ ;  /* 0x000088809b057816 */ /* 0x004fca00000000ff */
[----:B------:R-:W-:-:S07]  /*67b0*/  IMAD R164, R5, R154, RZ ;  /* 0x0000009a05a47224 */ /* 0x000fce00078e02ff */
.L_x_284:
[----:B------:R-:W-:Y:S05]  /*67c0*/  BSYNC B1 ;  /* 0x0000000000017941 */ /* 0x000fea0003800000 */
.L_x_283:
[----:B------:R-:W-:Y:S01]  /*67d0*/  @!P5 IMAD R5, R86, R153, R164 ;  /* 0x000000995605d224 */ /* 0x000fe200078e02a4 */
[----:B------:R-:W-:Y:S01]  /*67e0*/  ISETP.LT.OR P0, PT, R3, 0x7a, !P0 ;  /* 0x0000007a0300780c */ /* 0x000fe20004701670 */
[----:B------:R-:W-:Y:S03]  /*67f0*/  BSSY B1, `(.L_x_285) ;  /* 0x0000006000017945 */ /* 0x000fe60003800000 */
[----:B------:R0:W-:Y:S09]  /*6800*/  @!P5 STG.E.U8 desc[UR36][R10.64+0x78], R5 ;  /* 0x000078050a00d986 */ /* 0x0001f2000c101124 */
[----:B------:R-:W-:Y:S05]  /*6810*/  @P0 BRA `(.L_x_286) ;  /* 0x00000000000c0947 */ /* 0x000fea0003800000 */
[----:B--2---:R-:W2:Y:S02]  /*6820*/  LDG.E.U8 R155, desc[UR36][R12.64+0x79] ;  /* 0x000079240c9b7981 */ /* 0x004ea4000c1e1100 */
[----:B--2---:R-:W-:-:S05]  /*6830*/  PRMT R3, R155, 0x8880, RZ ;  /* 0x000088809b037816 */ /* 0x004fca00000000ff */
[----:B------:R-:W-:-:S07]  /*6840*/  IMAD R164, R3, R154, RZ ;  /* 0x0000009a03a47224 */ /* 0x000fce00078e02ff */
.L_x_286:
[----:B------:R-:W-:Y:S05]  /*6850*/  BSYNC B1 ;  /* 0x0000000000017941 */ /* 0x000fea0003800000 */
.L_x_285:
[----:B------:R-:W-:Y:S01]  /*6860*/  IMAD R87, R87, R153, R164 ;  /* 0x0000009957577224 */ /* 0x000fe200078e02a4 */
[----:B------:R-:W-:Y:S06]  /*6870*/  @P0 BRA `(.L_x_287) ;  /* 0x0000001800180947 */ /* 0x000fec0003800000 */
[----:B------:R0:W-:Y:S01]  /*6880*/  STG.E.U8 desc[UR36][R10.64+0x79], R87 ;  /* 0x000079570a007986 */ /* 0x0001e2000c101124 */
[----:B------:R-:W-:Y:S05]  /*6890*/  BRA `(.L_x_287) ;  /* 0x0000001800107947 */ /* 0x000fea0003800000 */
.L_x_30:
[C---:B------:R-:W-:Y:S02]  /*68a0*/  ISETP.GE.AND P2, PT, R0.reuse, 0x1, PT ;  /* 0x000000010000780c */ /* 0x040fe40003f46270 */
[----:B------:R-:W-:Y:S02]  /*68b0*/  ISETP.GE.AND P0, PT, R0, 0x9, PT ;  /* 0x000000090000780c */ /* 0x000fe40003f06270 */
[C---:B------:R-:W-:Y:S02]  /*68c0*/  ISETP.LT.OR P3, PT, R3.reuse, 0x1, !P2 ;  /* 0x000000010300780c */ /* 0x040fe40005761670 */
[C---:B------:R-:W-:Y:S02]  /*68d0*/  ISETP.LT.OR P5, PT, R3.reuse, 0x2, !P2 ;  /* 0x000000020300780c */ /* 0x040fe400057a1670 */
[C---:B------:R-:W-:Y:S02]  /*68e0*/  ISETP.LT.OR P1, PT, R3.reuse, 0x1, !P0 ;  /* 0x000000010300780c */ /* 0x040fe40004721670 */
[----:B------:R-:W-:-:S07]  /*68f0*/  ISETP.LT.OR P4, PT, R3, 0x2, !P0 ;  /* 0x000000020300780c */ /* 0x000fce0004781670 */
[-C--:B------:R-:W-:Y:S02]  /*6900*/  @!P3 IMAD R5, R88, R153.reuse, RZ ;  /* 0x000000995805b224 */ /* 0x080fe400078e02ff */
[-C--:B------:R-:W-:Y:S02]  /*6910*/  @!P5 IMAD R89, R89, R153.reuse, RZ ;  /* 0x000000995959d224 */ /* 0x080fe400078e02ff */
[-C--:B------:R-:W-:Y:S01]  /*6920*/  @!P1 IMAD R13, R90, R153.reuse, RZ ;  /* 0x000000995a0d9224 */ /* 0x080fe200078e02ff */
[----:B------:R0:W-:Y:S01]  /*6930*/  @!P3 STG.E.U8 desc[UR36][R158.64], R5 ;  /* 0x000000059e00b986 */ /* 0x0001e2000c101124 */
[----:B------:R-:W-:Y:S01]  /*6940*/  ISETP.LT.OR P3, PT, R3, 0x9, !P2 ;  /* 0x000000090300780c */ /* 0x000fe20005761670 */
[----:B------:R-:W-:Y:S02]  /*6950*/  @!P4 IMAD R91, R91, R153, RZ ;  /* 0x000000995b5bc224 */ /* 0x000fe400078e02ff */
[----:B------:R-:W-:Y:S01]  /*6960*/  @!P5 STG.E.U8 desc[UR36][R158.64+0x1], R89 ;  /* 0x000001599e00d986 */ /* 0x000fe2000c101124 */
[----:B------:R-:W-:-:S03]  /*6970*/  ISETP.LT.OR P5, PT, R3, 0xa, !P2 ;  /* 0x0000000a0300780c */ /* 0x000fc600057a1670 */
[----:B------:R1:W-:Y:S01]  /*6980*/  @!P1 STG.E.U8 desc[UR36][R8.64], R13 ;  /* 0x0000000d08009986 */ /* 0x0003e2000c101124 */
[----:B------:R-:W-:-:S03]  /*6990*/  ISETP.LT.OR P1, PT, R3, 0x9, !P0 ;  /* 0x000000090300780c */ /* 0x000fc60004721670 */
[----:B------:R-:W-:Y:S01]  /*69a0*/  @!P4 STG.E.U8 desc[UR36][R8.64+0x1], R91 ;  /* 0x0000015b0800c986 */ /* 0x000fe2000c101124 */
[----:B------:R-:W-:Y:S01]  /*69b0*/  ISETP.LT.OR P4, PT, R3, 0xa, !P0 ;  /* 0x0000000a0300780c */ /* 0x000fe20004781670 */
[----:B------:R-:W-:-:S04]  /*69c0*/  @!P3 IMAD R15, R92, R153, RZ ;  /* 0x000000995c0fb224 */ /* 0x000fc800078e02ff */
[-C--:B------:R-:W-:Y:S01]  /*69d0*/  @!P5 IMAD R93, R93, R153.reuse, RZ ;  /* 0x000000995d5dd224 */ /* 0x080fe200078e02ff */
[----:B------:R3:W-:Y:S01]  /*69e0*/  @!P3 STG.E.U8 desc[UR36][R158.64+0x8], R15 ;  /* 0x0000080f9e00b986 */ /* 0x0007e2000c101124 */
[C---:B------:R-:W-:Y:S02]  /*69f0*/  ISETP.LT.OR P3, PT, R3.reuse, 0x11, !P2 ;  /* 0x000000110300780c */ /* 0x040fe40005761670 */
[-C--:B0-----:R-:W-:Y:S01]  /*6a00*/  @!P1 IMAD R5, R94, R153.reuse, RZ ;  /* 0x000000995e059224 */ /* 0x081fe200078e02ff */
[----:B------:R-:W-:Y:S01]  /*6a10*/  @!P5 STG.E.U8 desc[UR36][R158.64+0x9], R93 ;  /* 0x0000095d9e00d986 */ /* 0x000fe2000c101124 */
[----:B------:R-:W-:Y:S02]  /*6a20*/  ISETP.LT.OR P5, PT, R3, 0x12, !P2 ;  /* 0x000000120300780c */ /* 0x000fe400057a1670 */
[----:B------:R-:W-:Y:S01]  /*6a30*/  @!P4 IMAD R95, R95, R153, RZ ;  /* 0x000000995f5fc224 */ /* 0x000fe200078e02ff */
[----:B------:R0:W-:Y:S01]  /*6a40*/  @!P1 STG.E.U8 desc[UR36][R8.64+0x8], R5 ;  /* 0x0000080508009986 */ /* 0x0001e2000c101124 */
[----:B------:R-:W-:-:S03]  /*6a50*/  ISETP.LT.OR P1, PT, R3, 0x11, !P0 ;  /* 0x000000110300780c */ /* 0x000fc60004721670 */
[----:B------:R-:W-:Y:S01]  /*6a60*/  @!P4 STG.E.U8 desc[UR36][R8.64+0x9], R95 ;  /* 0x0000095f0800c986 */ /* 0x000fe2000c101124 */
[----:B------:R-:W-:Y:S01]  /*6a70*/  ISETP.LT.OR P4, PT, R3, 0x12, !P0 ;  /* 0x000000120300780c */ /* 0x000fe20004781670 */
[----:B-1----:R-:W-:-:S04]  /*6a80*/  @!P3 IMAD R13, R96, R153, RZ ;  /* 0x00000099600db224 */ /* 0x002fc800078e02ff */
[-C--:B------:R-:W-:Y:S01]  /*6a90*/  @!P5 IMAD R97, R97, R153.reuse, RZ ;  /* 0x000000996161d224 */ /* 0x080fe200078e02ff */
[----:B------:R1:W-:Y:S01]  /*6aa0*/  @!P3 STG.E.U8 desc[UR36][R158.64+0x10], R13 ;  /* 0x0000100d9e00b986 */ /* 0x0003e2000c101124 */
[C---:B------:R-:W-:Y:S02]  /*6ab0*/  ISETP.LT.OR P3, PT, R3.reuse, 0x19, !P2 ;  /* 0x000000190300780c */ /* 0x040fe40005761670 */
[-C--:B---3--:R-:W-:Y:S01]  /*6ac0*/  @!P1 IMAD R15, R98, R153.reuse, RZ ;  /* 0x00000099620f9224 */ /* 0x088fe200078e02ff */
[----:B------:R-:W-:Y:S01]  /*6ad0*/  @!P5 STG.E.U8 desc[UR36][R158.64+0x11], R97 ;  /* 0x000011619e00d986 */ /* 0x000fe2000c101124 */
[----:B------:R-:W-:Y:S02]  /*6ae0*/  ISETP.LT.OR P5, PT, R3, 0x1a, !P2 ;  /* 0x0000001a0300780c */ /* 0x000fe400057a1670 */
[----:B------:R-:W-:Y:S01]  /*6af0*/  @!P4 IMAD R99, R99, R153, RZ ;  /* 0x000000996363c224 */ /* 0x000fe200078e02ff */
[----:B------:R3:W-:Y:S01]  /*6b00*/  @!P1 STG.E.U8 desc[UR36][R8.64+0x10], R15 ;  /* 0x0000100f08009986 */ /* 0x0007e2000c101124 */
[----:B------:R-:W-:-:S03]  /*6b10*/  ISETP.LT.OR P1, PT, R3, 0x19, !P0 ;  /* 0x000000190300780c */ /* 0x000fc60004721670 */
[----:B------:R-:W-:Y:S01]  /*6b20*/  @!P4 STG.E.U8 desc[UR36][R8.64+0x11], R99 ;  /* 0x000011630800c986 */ /* 0x000fe2000c101124 */
[----:B------:R-:W-:Y:S01]  /*6b30*/  ISETP.LT.OR P4, PT, R3, 0x1a, !P0 ;  /* 0x0000001a0300780c */ /* 0x000fe20004781670 */
[----:B0-----:R-:W-:-:S04]  /*6b40*/  @!P3 IMAD R5, R100, R153, RZ ;  /* 0x000000996405b224 */ /* 0x001fc800078e02ff */
[-C--:B------:R-:W-:Y:S01]  /*6b50*/  @!P5 IMAD R101, R101, R153.reuse, RZ ;  /* 0x000000996565d224 */ /* 0x080fe200078e02ff */
[----:B------:R0:W-:Y:S01]  /*6b60*/  @!P3 STG.E.U8 desc[UR36][R158.64+0x18], R5 ;  /* 0x000018059e00b986 */ /* 0x0001e2000c101124 */
[C---:B------:R-:W-:Y:S02]  /*6b70*/  ISETP.LT.OR P3, PT, R3.reuse, 0x21, !P2 ;  /* 0x000000210300780c */ /* 0x040fe40005761670 */
[-C--:B-1----:R-:W-:Y:S01]  /*6b80*/  @!P1 IMAD R13, R102, R153.reuse, RZ ;  /* 0x00000099660d9224 */ /* 0x082fe200078e02ff */
[----:B------:R-:W-:Y:S01]  /*6b90*/  @!P5 STG.E.U8 desc[UR36][R158.64+0x19], R101 ;  /* 0x000019659e00d986 */ /* 0x000fe2000c101124 */
[----:B------:R-:W-:Y:S02]  /*6ba0*/  ISETP.LT.OR P5, PT, R3, 0x22, !P2 ;  /* 0x000000220300780c */ /* 0x000fe400057a1670 */
[----:B------:R-:W-:Y:S01]  /*6bb0*/  @!P4 IMAD R103, R103, R153, RZ ;  /* 0x000000996767c224 */ /* 0x000fe200078e02ff */
[----:B------:R1:W-:Y:S01]  /*6bc0*/  @!P1 STG.E.U8 desc[UR36][R8.64+0x18], R13 ;  /* 0x0000180d08009986 */ /* 0x0003e2000c101124 */
[----:B------:R-:W-:-:S03]  /*6bd0*/  ISETP.LT.OR P1, PT, R3, 0x21, !P0 ;  /* 0x000000210300780c */ /* 0x000fc60004721670 */
[----:B------:R-:W-:Y:S01]  /*6be0*/  @!P4 STG.E.U8 desc[UR36][R8.64+0x19], R103 ;  /* 0x000019670800c986 */ /* 0x000fe2000c101124 */
[----:B------:R-:W-:Y:S01]  /*6bf0*/  ISETP.LT.OR P4, PT, R3, 0x22, !P0 ;  /* 0x000000220300780c */ /* 0x000fe20004781670 */
[----:B---3--:R-:W-:-:S04]  /*6c00*/  @!P3 IMAD R15, R104, R153, RZ ;  /* 0x00000099680fb224 */ /* 0x008fc800078e02ff */
        /* <DEDUP_REMOVED lines=128> */
[----:B------:R-:W-:-:S02]  /*7410*/  ISETP.GE.AND P1, PT, R0, 0x81, PT ;  /* 0x000000810000780c */ /* 0x000fc40003f26270 */
[C---:B------:R-:W-:Y:S01]  /*7420*/  ISETP.LT.OR P5, PT, R3.reuse, 0x79, !P0 ;  /* 0x000000790300780c */ /* 0x040fe200047a1670 */
[----:B------:R-:W-:Y:S01]  /*7430*/  @!P4 STG.E.U8 desc[UR36][R8.64+0x71], R147 ;  /* 0x000071930800c986 */ /* 0x000fe2000c101124 */
[C---:B------:R-:W-:Y:S01]  /*7440*/  ISETP.LT.OR P0, PT, R3.reuse, 0x7a, !P0 ;  /* 0x0000007a0300780c */ /* 0x040fe20004701670 */
[----:B0-----:R-:W-:Y:S01]  /*7450*/  @!P3 IMAD R5, R148, R153, RZ ;  /* 0x000000999405b224 */ /* 0x001fe200078e02ff */
[----:B------:R-:W-:-:S03]  /*7460*/  ISETP.LT.OR P4, PT, R3, 0x1, !P1 ;  /* 0x000000010300780c */ /* 0x000fc60004f81670 */
[----:B------:R-:W-:Y:S01]  /*7470*/  @!P2 IMAD R149, R149, R153, RZ ;  /* 0x000000999595a224 */ /* 0x000fe200078e02ff */
[----:B------:R0:W-:Y:S01]  /*7480*/  @!P3 STG.E.U8 desc[UR36][R158.64+0x78], R5 ;  /* 0x000078059e00b986 */ /* 0x0001e2000c101124 */
[----:B------:R-:W-:-:S03]  /*7490*/  ISETP.LT.OR P3, PT, R3, 0x2, !P1 ;  /* 0x000000020300780c */ /* 0x000fc60004f61670 */
[----:B------:R-:W-:Y:S01]  /*74a0*/  @!P2 STG.E.U8 desc[UR36][R158.64+0x79], R149 ;  /* 0x000079959e00a986 */ /* 0x000fe2000c101124 */
[-C--:B-1----:R-:W-:Y:S01]  /*74b0*/  @!P5 IMAD R13, R150, R153.reuse, RZ ;  /* 0x00000099960dd224 */ /* 0x082fe200078e02ff */
[----:B------:R-:W-:Y:S01]  /*74c0*/  ISETP.GE.AND P2, PT, R0, 0x89, PT ;  /* 0x000000890000780c */ /* 0x000fe20003f46270 */
[-C--:B------:R-:W-:Y:S02]  /*74d0*/  @!P0 IMAD R151, R151, R153.reuse, RZ ;  /* 0x0000009997978224 */ /* 0x080fe400078e02ff */
[----:B---3--:R-:W-:Y:S01]  /*74e0*/  @!P4 IMAD R15, R24, R153, RZ ;  /* 0x00000099180fc224 */ /* 0x008fe200078e02ff */
[----:B------:R1:W-:Y:S01]  /*74f0*/  @!P5 STG.E.U8 desc[UR36][R8.64+0x78], R13 ;  /* 0x0000780d0800d986 */ /* 0x0003e2000c101124 */
[----:B------:R-:W-:-:S03]  /*7500*/  ISETP.LT.OR P5, PT, R3, 0x1, !P2 ;  /* 0x000000010300780c */ /* 0x000fc600057a1670 */
[----:B------:R-:W-:Y:S01]  /*7510*/  @!P3 IMAD R25, R25, R153, RZ ;  /* 0x000000991919b224 */ /* 0x000fe200078e02ff */
[----:B------:R-:W-:Y:S01]  /*7520*/  @!P0 STG.E.U8 desc[UR36][R8.64+0x79], R151 ;  /* 0x0000799708008986 */ /* 0x000fe2000c101124 */
[----:B------:R-:W-:-:S03]  /*7530*/  ISETP.LT.OR P0, PT, R3, 0x2, !P2 ;  /* 0x000000020300780c */ /* 0x000fc60005701670 */
[----:B------:R-:W-:Y:S01]  /*7540*/  @!P4 STG.E.U8 desc[UR36][R6.64], R15 ;  /* 0x0000000f0600c986 */ /* 0x000fe2000c101124 */
        /* <DEDUP_REMOVED lines=19> */
[-C--:B------:R-:W-:Y:S01]  /*7680*/  @!P4 IMAD R9, R32, R153.reuse, RZ ;  /* 0x000000992009c224 */ /* 0x080fe200078e02ff */
        /* <DEDUP_REMOVED lines=127> */
[----:B-1----:R-:W-:-:S04]  /*7e80*/  @!P5 IMAD R13, R74, R153, RZ ;  /* 0x000000994a0dd224 */ /* 0x002fc800078e02ff */
        /* <DEDUP_REMOVED lines=12> */
[----:B------:R-:W-:-:S04]  /*7f50*/  @!P0 IMAD R9, R78, R153, RZ ;  /* 0x000000994e098224 */ /* 0x000fc800078e02ff */
[-C--:B------:R-:W-:Y:S01]  /*7f60*/  @!P4 IMAD R79, R79, R153.reuse, RZ ;  /* 0x000000994f4fc224 */ /* 0x080fe200078e02ff */
[----:B------:R1:W-:Y:S01]  /*7f70*/  @!P0 STG.E.U8 desc[UR36][R10.64+0x68], R9 ;  /* 0x000068090a008986 */ /* 0x0003e2000c101124 */
[----:B------:R-:W-:Y:S02]  /*7f80*/  ISETP.LT.OR P0, PT, R3, 0x71, !P2 ;  /* 0x000000710300780c */ /* 0x000fe40005701670 */
[----:B------:R-:W-:Y:S01]  /*7f90*/  @!P3 IMAD R81, R81, R153, RZ ;  /* 0x000000995151b224 */ /* 0x000fe200078e02ff */
[----:B------:R3:W-:Y:S01]  /*7fa0*/  @!P4 STG.E.U8 desc[UR36][R10.64+0x69], R79 ;  /* 0x0000694f0a00c986 */ /* 0x0007e2000c101124 */
[----:B------:R-:W-:-:S03]  /*7fb0*/  ISETP.LT.OR P4, PT, R3, 0x72, !P2 ;  /* 0x000000720300780c */ /* 0x000fc60005781670 */
[----:B------:R3:W-:Y:S01]  /*7fc0*/  @!P3 STG.E.U8 desc[UR36][R6.64+0x71], R81 ;  /* 0x000071510600b986 */ /* 0x0007e2000c101124 */
[C---:B------:R-:W-:Y:S02]  /*7fd0*/  ISETP.LT.OR P3, PT, R3.reuse, 0x79, !P1 ;  /* 0x000000790300780c */ /* 0x040fe40004f61670 */
[C---:B------:R-:W-:Y:S01]  /*7fe0*/  ISETP.LT.OR P1, PT, R3.reuse, 0x7a, !P1 ;  /* 0x0000007a0300780c */ /* 0x040fe20004f21670 */
[----:B------:R3:W-:Y:S01]  /*7ff0*/  @!P5 STG.E.U8 desc[UR36][R6.64+0x70], R13 ;  /* 0x0000700d0600d986 */ /* 0x0007e2000c101124 */
[C---:B------:R-:W-:Y:S02]  /*8000*/  ISETP.LT.OR P5, PT, R3.reuse, 0x79, !P2 ;  /* 0x000000790300780c */ /* 0x040fe400057a1670 */
[----:B------:R-:W-:Y:S01]  /*8010*/  ISETP.LT.OR P2, PT, R3, 0x7a, !P2 ;  /* 0x0000007a0300780c */ /* 0x000fe20005741670 */
[-C--:B------:R-:W-:Y:S02]  /*8020*/  @!P0 IMAD R3, R82, R153.reuse, RZ ;  /* 0x0000009952038224 */ /* 0x080fe400078e02ff */
[----:B------:R-:W-:-:S03]  /*8030*/  @!P4 IMAD R83, R83, R153, RZ ;  /* 0x000000995353c224 */ /* 0x000fc600078e02ff */
[----:B------:R3:W-:Y:S01]  /*8040*/  @!P0 STG.E.U8 desc[UR36][R10.64+0x70], R3 ;  /* 0x000070030a008986 */ /* 0x0007e2000c101124 */
[-C--:B0-----:R-:W-:Y:S02]  /*8050*/  @!P3 IMAD R5, R84, R153.reuse, RZ ;  /* 0x000000995405b224 */ /* 0x081fe400078e02ff */
[-C--:B------:R-:W-:Y:S01]  /*8060*/  @!P1 IMAD R85, R85, R153.reuse, RZ ;  /* 0x0000009955559224 */ /* 0x080fe200078e02ff */
[----:B------:R3:W-:Y:S01]  /*8070*/  @!P4 STG.E.U8 desc[UR36][R10.64+0x71], R83 ;  /* 0x000071530a00c986 */ /* 0x0007e2000c101124 */
[-C--:B-1----:R-:W-:Y:S02]  /*8080*/  @!P5 IMAD R9, R86, R153.reuse, RZ ;  /* 0x000000995609d224 */ /* 0x082fe400078e02ff */
[----:B------:R-:W-:Y:S01]  /*8090*/  @!P2 IMAD R87, R87, R153, RZ ;  /* 0x000000995757a224 */ /* 0x000fe200078e02ff */
[----:B------:R3:W-:Y:S04]  /*80a0*/  @!P3 STG.E.U8 desc[UR36][R6.64+0x78], R5 ;  /* 0x000078050600b986 */ /* 0x0007e8000c101124 */
[----:B------:R3:W-:Y:S04]  /*80b0*/  @!P1 STG.E.U8 desc[UR36][R6.64+0x79], R85 ;  /* 0x0000795506009986 */ /* 0x0007e8000c101124 */
[----:B------:R3:W-:Y:S04]  /*80c0*/  @!P5 STG.E.U8 desc[UR36][R10.64+0x78], R9 ;  /* 0x000078090a00d986 */ /* 0x0007e8000c101124 */
[----:B------:R3:W-:Y:S02]  /*80d0*/  @!P2 STG.E.U8 desc[UR36][R10.64+0x79], R87 ;  /* 0x000079570a00a986 */ /* 0x0007e4000c101124 */
.L_x_287:
[----:B------:R-:W-:Y:S05]  /*80e0*/  BSYNC B0 ;  /* 0x0000000000007941 */ /* 0x000fea0003800000 */
.L_x_29:
[----:B------:R-:W-:Y:S01]  /*80f0*/  ULDC UR4, c[0x0][0xc] ;  /* 0x0000030000047ab9 */ /* 0x000fe20000000800 */
[----:B------:R-:W-:Y:S01]  /*8100*/  ULDC UR5, c[0x0][0x10] ;  /* 0x0000040000057ab9 */ /* 0x000fe20000000800 */
[----:B---3--:R-:W3:Y:S01]  /*8110*/  LDC R3, c[0x0][0x14] ;  /* 0x00000500ff037b82 */ /* 0x008ee20000000800 */
[----:B------:R-:W-:Y:S01]  /*8120*/  UIMAD.WIDE.U32 UR4, UR4, UR5, URZ ;  /* 0x00000005040472a5 */ /* 0x000fe2000f8e003f */
[----:B------:R-:W-:Y:S01]  /*8130*/  PRMT R0, RZ, 0x7610, R0 ;  /* 0x00007610ff007816 */ /* 0x000fe20000000000 */
[----:B------:R-:W-:Y:S02]  /*8140*/  IMAD.MOV.U32 R23, RZ, RZ, -0x1 ;  /* 0xffffffffff177424 */ /* 0x000fe400078e00ff */
[----:B------:R-:W-:Y:S02]  /*8150*/  IMAD.MOV.U32 R22, RZ, RZ, -0x1 ;  /* 0xffffffffff167424 */ /* 0x000fe400078e00ff */
[----:B---3--:R-:W-:-:S04]  /*8160*/  IMAD.WIDE.U32 R16, R3, UR4, R16 ;  /* 0x0000000403107c25 */ /* 0x008fc8000f8e0010 */
[----:B------:R-:W-:Y:S01]  /*8170*/  IMAD R3, R3, UR5, RZ ;  /* 0x0000000503037c24 */ /* 0x000fe2000f8e02ff */
[----:B------:R-:W-:Y:S02]  /*8180*/  ULDC.64 UR4, c[0x0][0x650] ;  /* 0x0001940000047ab9 */ /* 0x000fe40000000a00 */
[----:B------:R-:W-:Y:S01]  /*8190*/  ISETP.GE.U32.AND P0, PT, R16, UR4, PT ;  /* 0x0000000410007c0c */ /* 0x000fe2000bf06070 */
[----:B------:R-:W-:-:S05]  /*81a0*/  IMAD.IADD R17, R17, 0x1, R3 ;  /* 0x0000000111117824 */ /* 0x000fca00078e0203 */
[----:B------:R-:W-:-:S13]  /*81b0*/  ISETP.GE.U32.AND.EX P0, PT, R17, UR5, PT, P0 ;  /* 0x0000000511007c0c */ /* 0x000fda000bf06100 */
[----:B------:R-:W-:Y:S05]  /*81c0*/  @P0 BRA `(.L_x_288) ;  /* 0x0000000400640947 */ /* 0x000fea0003800000 */
[----:B------:R-:W3:Y:S01]  /*81d0*/  S2R R12, SR_CTAID.X ;  /* 0x00000000000c7919 */ /* 0x000ee20000002500 */
[----:B0-----:R-:W0:Y:S01]  /*81e0*/  LDC.64 R10, c[0x0][0x628] ;  /* 0x00018a00ff0a7b82 */ /* 0x001e220000000a00 */
[----:B------:R-:W-:Y:S01]  /*81f0*/  ULDC UR4, c[0x0][0x150] ;  /* 0x0000540000047ab9 */ /* 0x000fe20000000800 */
[----:B------:R-:W-:Y:S01]  /*8200*/  IMAD.MOV.U32 R8, RZ, RZ, R16 ;  /* 0x000000ffff087224 */ /* 0x000fe200078e0010 */
[----:B------:R-:W0:Y:S01]  /*8210*/  S2R R23, SR_CTAID.Y ;  /* 0x0000000000177919 */ /* 0x000e220000002600 */
[----:B------:R-:W-:-:S04]  /*8220*/  IMAD.MOV.U32 R9, RZ, RZ, R17 ;  /* 0x000000ffff097224 */ /* 0x000fc800078e0011 */
[----:B------:R-:W1:Y:S08]  /*8230*/  LDC R21, c[0x0][0x144] ;  /* 0x00005100ff157b82 */ /* 0x000e700000000800 */
[----:B------:R-:W1:Y:S08]  /*8240*/  LDC R0, c[0x0][0x630] ;  /* 0x00018c00ff007b82 */ /* 0x000e700000000800 */
[----:B------:R-:W1:Y:S01]  /*8250*/  LDC.64 R14, c[0x0][0x620] ;  /* 0x00018800ff0e7b82 */ /* 0x000e620000000a00 */
[----:B0-----:R-:W-:-:S04]  /*8260*/  ISETP.NE.U32.AND P0, PT, R10, RZ, PT ;  /* 0x000000ff0a00720c */ /* 0x001fc80003f05070 */
[----:B------:R-:W-:Y:S02]  /*8270*/  ISETP.NE.AND.EX P0, PT, R11, RZ, PT, P0 ;  /* 0x000000ff0b00720c */ /* 0x000fe40003f05300 */
[----:B---3--:R-:W-:-:S05]  /*8280*/  I2FP.F32.U32 R3, R12 ;  /* 0x0000000c00037245 */ /* 0x008fca0000201000 */
[----:B------:R-:W-:-:S04]  /*8290*/  FMUL R3, R3, UR4 ;  /* 0x0000000403037c20 */ /* 0x000fc80008400000 */
[----:B------:R0:W3:Y:S02]  /*82a0*/  F2I.U32.TRUNC.NTZ R20, R3 ;  /* 0x0000000300147305 */ /* 0x0000e4000020f000 */
[----:B------:R-:W-:Y:S05]  /*82b0*/  @!P0 BRA `(.L_x_289) ;  /* 0x0000000000288947 */ /* 0x000fea0003800000 */
[----:B0-----:R-:W0:Y:S02]  /*82c0*/  LDC R3, c[0x0][0x634] ;  /* 0x00018d00ff037b82 */ /* 0x001e240000000800 */
[----:B0-----:R-:W-:-:S05]  /*82d0*/  IADD3 R3, P0, R16, R3, RZ ;  /* 0x0000000310037210 */ /* 0x001fca0007f1e0ff */
[----:B------:R-:W-:-:S04]  /*82e0*/  IMAD.X R13, RZ, RZ, R17, P0 ;  /* 0x000000ffff0d7224 */ /* 0x000fc800000e0611 */
[----:B------:R-:W-:-:S04]  /*82f0*/  IMAD.WIDE.U32 R4, R13, R10, RZ ;  /* 0x0000000a0d047225 */ /* 0x000fc800078e00ff */
[----:B-1----:R-:W-:-:S04]  /*8300*/  IMAD.WIDE.U32 R6, P0, R3, R11, R4 ;  /* 0x0000000b03067225 */ /* 0x002fc80007800004 */
[----:B------:R-:W-:-:S04]  /*8310*/  IMAD.WIDE.U32 R4, R3, R10, RZ ;  /* 0x0000000a03047225 */ /* 0x000fc800078e00ff */
[----:B------:R-:W-:Y:S01]  /*8320*/  IMAD.X R9, RZ, RZ, RZ, P0 ;  /* 0x000000ffff097224 */ /* 0x000fe200000e06ff */
[----:B------:R-:W-:Y:S01]  /*8330*/  IADD3 RZ, P0, R5, R6, RZ ;  /* 0x0000000605ff7210 */ /* 0x000fe20007f1e0ff */
[----:B------:R-:W-:-:S04]  /*8340*/  IMAD.MOV.U32 R8, RZ, RZ, R7 ;  /* 0x000000ffff087224 */ /* 0x000fc800078e0007 */
[----:B------:R-:W-:-:S08]  /*8350*/  IMAD.WIDE.U32.X R8, R13, R11, R8, P0 ;  /* 0x0000000b0d087225 */ /* 0x000fd000000e0408 */
.L_x_289:
[----:B------:R-:W2:Y:S01]  /*8360*/  LDC.64 R26, c[0x0][0x640] ;  /* 0x00019000ff1a7b82 */ /* 0x000ea20000000a00 */
[-CC-:B-1----:R-:W-:Y:S01]  /*8370*/  SHF.R.U64 R22, R8, R0.reuse, R9.reuse ;  /* 0x0000000008167219 */ /* 0x182fe20000001209 */
[----:B---3--:R-:W-:Y:S01]  /*8380*/  IMAD.MOV R20, RZ, RZ, -R20 ;  /* 0x000000ffff147224 */ /* 0x008fe200078e0a14 */
[----:B------:R-:W-:Y:S01]  /*8390*/  SHF.R.U32.HI R0, RZ, R0, R9 ;  /* 0x00000000ff007219 */ /* 0x000fe20000011609 */
[----:B------:R-:W-:Y:S01]  /*83a0*/  ULDC UR4, c[0x0][0x154] ;  /* 0x0000550000047ab9 */ /* 0x000fe20000000800 */
[----:B0-----:R-:W-:Y:S01]  /*83b0*/  IADD3 R3, P0, RZ, -R22, RZ ;  /* 0x80000016ff037210 */ /* 0x001fe20007f1e0ff */
[----:B------:R-:W-:Y:S02]  /*83c0*/  IMAD R21, R21, R20, R12 ;  /* 0x0000001415157224 */ /* 0x000fe400078e020c */
[----:B------:R-:W0:Y:S01]  /*83d0*/  LDC R6, c[0x0][0x618] ;  /* 0x00018600ff067b82 */ /* 0x000e220000000800 */
[----:B------:R-:W-:Y:S02]  /*83e0*/  IMAD.MOV.U32 R7, RZ, RZ, 0x1 ;  /* 0x00000001ff077424 */ /* 0x000fe400078e00ff */
[----:B------:R-:W-:-:S04]  /*83f0*/  IMAD.X R5, RZ, RZ, ~R0, P0 ;  /* 0x000000ffff057224 */ /* 0x000fc800000e0e00 */
[-C--:B------:R-:W-:Y:S01]  /*8400*/  IMAD R0, R5, R14.reuse, RZ ;  /* 0x0000000e05007224 */ /* 0x080fe200078e02ff */
[----:B------:R-:W1:Y:S01]  /*8410*/  LDC R8, c[0x0][0x608] ;  /* 0x00018200ff087b82 */ /* 0x000e620000000800 */
[----:B------:R-:W-:-:S04]  /*8420*/  IMAD.WIDE.U32 R4, R3, R14, R16 ;  /* 0x0000000e03047225 */ /* 0x000fc800078e0010 */
[----:B------:R-:W-:Y:S01]  /*8430*/  IMAD R3, R3, R15, R0 ;  /* 0x0000000f03037224 */ /* 0x000fe200078e0200 */
[----:B------:R-:W-:Y:S02]  /*8440*/  I2FP.F32.U32 R0, R23 ;  /* 0x0000001700007245 */ /* 0x000fe40000201000 */
[----:B------:R-:W3:Y:S01]  /*8450*/  LDC R24, c[0x0][0x658] ;  /* 0x00019600ff187b82 */ /* 0x000ee20000000800 */
[----:B------:R-:W-:Y:S01]  /*8460*/  IMAD.IADD R3, R5, 0x1, R3 ;  /* 0x0000000105037824 */ /* 0x000fe200078e0203 */
[----:B--2---:R-:W-:Y:S01]  /*8470*/  ISETP.NE.U32.AND P0, PT, R26, RZ, PT ;  /* 0x000000ff1a00720c */ /* 0x004fe20003f05070 */
[----:B------:R-:W-:Y:S01]  /*8480*/  FMUL R0, R0, UR4 ;  /* 0x0000000400007c20 */ /* 0x000fe20008400000 */
[----:B------:R-:W-:Y:S02]  /*8490*/  IMAD.MOV.U32 R5, RZ, RZ, -0x1 ;  /* 0xffffffffff057424 */ /* 0x000fe400078e00ff */
[----:B------:R-:W-:Y:S01]  /*84a0*/  ISETP.NE.AND.EX P0, PT, R27, RZ, PT, P0 ;  /* 0x000000ff1b00720c */ /* 0x000fe20003f05300 */
[----:B------:R2:W2:Y:S01]  /*84b0*/  F2I.U32.TRUNC.NTZ R13, R0 ;  /* 0x00000000000d7305 */ /* 0x0004a2000020f000 */
[----:B------:R-:W2:Y:S01]  /*84c0*/  LDC R20, c[0x0][0x148] ;  /* 0x00005200ff147b82 */ /* 0x000ea20000000800 */
[----:B0-----:R-:W-:-:S02]  /*84d0*/  SHF.R.U64 R12, R4, R6, R3 ;  /* 0x00000006040c7219 */ /* 0x001fc40000001203 */
[----:B------:R-:W-:-:S05]  /*84e0*/  SHF.R.U32.HI R3, RZ, R6, R3 ;  /* 0x00000006ff037219 */ /* 0x000fca0000011603 */
[----:B------:R-:W0:Y:S01]  /*84f0*/  LDC R15, c[0x0][0x600] ;  /* 0x00018000ff0f7b82 */ /* 0x000e220000000800 */
[-CC-:B-1----:R-:W-:Y:S02]  /*8500*/  SHF.R.U64 R10, R12, R8.reuse, R3.reuse ;  /* 0x000000080c0a7219 */ /* 0x182fe40000001203 */
[----:B------:R-:W-:-:S05]  /*8510*/  SHF.R.U32.HI R3, RZ, R8, R3 ;  /* 0x00000008ff037219 */ /* 0x000fca0000011603 */
[----:B------:R-:W1:Y:S01]  /*8520*/  LDC R28, c[0x0][0x648] ;  /* 0x00019200ff1c7b82 */ /* 0x000e620000000800 */
[-C--:B---3--:R-:W-:Y:S02]  /*8530*/  SHF.L.U32 R4, R5, R24.reuse, RZ ;  /* 0x0000001805047219 */ /* 0x088fe400000006ff */
[--C-:B------:R-:W-:Y:S02]  /*8540*/  SHF.R.U64 R14, R10, R24, R3.reuse ;  /* 0x000000180a0e7219 */ /* 0x100fe40000001203 */
[----:B------:R-:W-:Y:S02]  /*8550*/  LOP3.LUT R25, RZ, R4, RZ, 0x33, !PT ;  /* 0x00000004ff197212 */ /* 0x000fe400078e33ff */
[-C--:B------:R-:W-:Y:S01]  /*8560*/  SHF.R.U32.HI R5, RZ, R24.reuse, R3 ;  /* 0x00000018ff057219 */ /* 0x080fe20000011603 */
[----:B------:R-:W3:Y:S01]  /*8570*/  LDC R29, c[0x0][0x638] ;  /* 0x00018e00ff1d7b82 */ /* 0x000ee20000000800 */
[----:B------:R-:W-:Y:S01]  /*8580*/  SHF.L.U32 R152, R7, R24, RZ ;  /* 0x0000001807987219 */ /* 0x000fe200000006ff */
[----:B------:R-:W-:-:S06]  /*8590*/  IMAD.MOV.U32 R4, RZ, RZ, R14 ;  /* 0x000000ffff047224 */ /* 0x000fcc00078e000e */
[----:B------:R-:W0:Y:S01]  /*85a0*/  LDC R30, c[0x0][0x610] ;  /* 0x00018400ff1e7b82 */ /* 0x000e220000000800 */
[----:B------:R-:W-:Y:S05]  /*85b0*/  @!P0 BRA `(.L_x_290) ;  /* 0x0000000000288947 */ /* 0x000fea0003800000 */
[----:B------:R-:W4:Y:S02]  /*85c0*/  LDC R3, c[0x0][0x64c] ;  /* 0x00019300ff037b82 */ /* 0x000f240000000800 */
[----:B----4-:R-:W-:-:S05]  /*85d0*/  IADD3 R3, P0, R14, R3, RZ ;  /* 0x000000030e037210 */ /* 0x010fca0007f1e0ff */
        /* <DEDUP_REMOVED lines=8> */
.L_x_290:
[----:B------:R-:W-:Y:S01]  /*8660*/  ISETP.NE.AND P0, PT, R2, 0x1, PT ;  /* 0x000000010200780c */ /* 0x000fe20003f05270 */
[----:B0-----:R-:W-:Y:S01]  /*8670*/  VIADD R7, R15, 0xffffffff ;  /* 0xffffffff0f077836 */ /* 0x001fe20000000000 */
[----:B-12---:R-:W-:Y:S01]  /*8680*/  SHF.R.U64 R0, R4, R28, R5 ;  /* 0x0000001c04007219 */ /* 0x006fe20000001205 */
[----:B------:R-:W-:Y:S01]  /*8690*/  IMAD.MOV R13, RZ, RZ, -R13 ;  /* 0x000000ffff0d7224 */ /* 0x000fe200078e0a0d */
[----:B------:R-:W-:Y:S01]  /*86a0*/  LOP3.LUT R5, R10, R25, RZ, 0xc0, !PT ;  /* 0x000000190a057212 */ /* 0x000fe200078ec0ff */
[----:B------:R-:W-:Y:S02]  /*86b0*/  IMAD.MOV.U32 R4, RZ, RZ, 0x1 ;  /* 0x00000001ff047424 */ /* 0x000fe400078e00ff */
[----:B------:R-:W-:Y:S02]  /*86c0*/  IMAD.MOV R3, RZ, RZ, -R0 ;  /* 0x000000ffff037224 */ /* 0x000fe400078e0a00 */
[----:B------:R-:W-:Y:S01]  /*86d0*/  IMAD R152, R152, R0, R5 ;  /* 0x0000000098987224 */ /* 0x000fe200078e0205 */
[----:B------:R-:W-:Y:S01]  /*86e0*/  LOP3.LUT R5, R12, R7, RZ, 0xc0, !PT ;  /* 0x000000070c057212 */ /* 0x000fe200078ec0ff */
[----:B---3--:R-:W-:-:S02]  /*86f0*/  IMAD R0, R3, R29, R14 ;  /* 0x0000001d03007224 */ /* 0x008fc400078e020e */
[----:B------:R-:W-:Y:S02]  /*8700*/  @P0 IMAD R21, R20, R13, R23 ;  /* 0x0000000d14150224 */ /* 0x000fe400078e0217 */
[----:B------:R-:W-:Y:S01]  /*8710*/  IMAD R3, R0, R15, R5 ;  /* 0x0000000f00037224 */ /* 0x000fe200078e0205 */
[----:B------:R-:W-:Y:S01]  /*8720*/  PRMT R0, R4, 0x7610, R0 ;  /* 0x0000761004007816 */ /* 0x000fe20000000000 */
[----:B------:R-:W-:-:S05]  /*8730*/  IMAD R152, R152, R30, R21 ;  /* 0x0000001e98987224 */ /* 0x000fca00078e0215 */
[----:B------:R-:W-:Y:S02]  /*8740*/  SEL R23, R3, R152, !P0 ;  /* 0x0000009803177207 */ /* 0x000fe40004000000 */
[----:B------:R-:W-:-:S07]  /*8750*/  SEL R152, R152, R3, !P0 ;  /* 0x0000000398987207 */ /* 0x000fce0004000000 */
.L_x_288:
[----:B------:R-:W-:-:S13]  /*8760*/  LOP3.LUT P0, RZ, R0, 0xff, RZ, 0xc0, !PT ;  /* 0x000000ff00ff7812 */ /* 0x000fda000780c0ff */
[----:B------:R-:W-:Y:S05]  /*8770*/  @P0 BRA `(.L_x_291) ;  /* 0xffffff8800680947 */ /* 0x000fea000383ffff */
[----:B------:R-:W-:Y:S05]  /*8780*/  EXIT ;  /* 0x000000000000794d */ /* 0x000fea0003800000 */
.L_x_4:
[----:B0-----:R-:W-:Y:S01]  /*8790*/  ULDC.64 UR4, c[0x0][0x650] ;  /* 0x0001940000047ab9 */ /* 0x001fe20000000a00 */
        /* <DEDUP_REMOVED lines=25> */
.L_x_293:
[--C-:B------:R-:W-:Y:S01]  /*8930*/  SHF.R.U64 R12, R10, R14, R11.reuse ;  /* 0x0000000e0a0c7219 */ /* 0x100fe2000000120b */
[----:B------:R-:W0:Y:S01]  /*8940*/  LDC R22, c[0x0][0x618] ;  /* 0x00018600ff167b82 */ /* 0x000e220000000800 */
[----:B------:R-:W-:Y:S01]  /*8950*/  I2FP.F32.U32 R6, R4 ;  /* 0x0000000400067245 */ /* 0x000fe20000201000 */
[----:B------:R-:W-:Y:S01]  /*8960*/  ULDC UR4, c[0x0][0x150] ;  /* 0x0000540000047ab9 */ /* 0x000fe20000000800 */
[----:B------:R-:W-:Y:S02]  /*8970*/  SHF.R.U32.HI R5, RZ, R14, R11 ;  /* 0x0000000eff057219 */ /* 0x000fe4000001160b */
[----:B------:R-:W-:Y:S01]  /*8980*/  IADD3 R9, P0, RZ, -R12, RZ ;  /* 0x8000000cff097210 */ /* 0x000fe20007f1e0ff */
[----:B------:R-:W-:Y:S01]  /*8990*/  FMUL R11, R6, UR4 ;  /* 0x00000004060b7c20 */ /* 0x000fe20008400000 */
[----:B------:R-:W-:Y:S01]  /*89a0*/  ULDC UR4, c[0x0][0x154] ;  /* 0x0000550000047ab9 */ /* 0x000fe20000000800 */
[----:B------:R-:W1:Y:S02]  /*89b0*/  LDC.64 R24, c[0x0][0x640] ;  /* 0x00019000ff187b82 */ /* 0x000e640000000a00 */
[----:B------:R-:W-:-:S02]  /*89c0*/  IMAD.X R5, RZ, RZ, ~R5, P0 ;  /* 0x000000ffff057224 */ /* 0x000fc400000e0e05 */
[----:B------:R-:W2:Y:S01]  /*89d0*/  F2I.U32.TRUNC.NTZ R11, R11 ;  /* 0x0000000b000b7305 */ /* 0x000ea2000020f000 */
[----:B------:R-:W-:-:S03]  /*89e0*/  IMAD.WIDE.U32 R6, R9, R20, R16 ;  /* 0x0000001409067225 */ /* 0x000fc600078e0010 */
[----:B------:R-:W3:Y:S01]  /*89f0*/  LDC R13, c[0x0][0x144] ;  /* 0x00005100ff0d7b82 */ /* 0x000ee20000000800 */
[----:B------:R-:W-:-:S04]  /*8a00*/  IMAD R8, R5, R20, RZ ;  /* 0x0000001405087224 */ /* 0x000fc800078e02ff */
[----:B------:R-:W-:Y:S02]  /*8a10*/  IMAD R5, R9, R21, R8 ;  /* 0x0000001509057224 */ /* 0x000fe400078e0208 */
[----:B------:R-:W-:Y:S01]  /*8a20*/  IMAD.MOV.U32 R8, RZ, RZ, -0x1 ;  /* 0xffffffffff087424 */ /* 0x000fe200078e00ff */
[----:B------:R-:W4:Y:S01]  /*8a30*/  LDC R14, c[0x0][0x608] ;  /* 0x00018200ff0e7b82 */ /* 0x000f220000000800 */
[----:B------:R-:W-:Y:S01]  /*8a40*/  IMAD.IADD R5, R7, 0x1, R5 ;  /* 0x0000000107057824 */ /* 0x000fe200078e0205 */
[----:B------:R-:W-:-:S04]  /*8a50*/  I2FP.F32.U32 R7, R3 ;  /* 0x0000000300077245 */ /* 0x000fc80000201000 */
[-C--:B0-----:R-:W-:Y:S01]  /*8a60*/  SHF.R.U64 R10, R6, R22.reuse, R5 ;  /* 0x00000016060a7219 */ /* 0x081fe20000001205 */
[----:B--2---:R-:W-:Y:S01]  /*8a70*/  IMAD.MOV R6, RZ, RZ, -R11 ;  /* 0x000000ffff067224 */ /* 0x004fe200078e0a0b */
[----:B------:R-:W0:Y:S01]  /*8a80*/  LDC R9, c[0x0][0x658] ;  /* 0x00019600ff097b82 */ /* 0x000e220000000800 */
[----:B-1----:R-:W-:Y:S01]  /*8a90*/  ISETP.NE.U32.AND P0, PT, R24, RZ, PT ;  /* 0x000000ff1800720c */ /* 0x002fe20003f05070 */
[----:B------:R-:W-:Y:S01]  /*8aa0*/  FMUL R7, R7, UR4 ;  /* 0x0000000407077c20 */ /* 0x000fe20008400000 */
[----:B------:R-:W-:Y:S02]  /*8ab0*/  SHF.R.U32.HI R5, RZ, R22, R5 ;  /* 0x00000016ff057219 */ /* 0x000fe40000011605 */
[----:B------:R-:W-:-:S03]  /*8ac0*/  ISETP.NE.AND.EX P0, PT, R25, RZ, PT, P0 ;  /* 0x000000ff1900720c */ /* 0x000fc60003f05300 */
[----:B------:R-:W1:Y:S01]  /*8ad0*/  LDC R20, c[0x0][0x148] ;  /* 0x00005200ff147b82 */ /* 0x000e620000000800 */
[----:B---3--:R-:W-:Y:S02]  /*8ae0*/  IMAD R23, R13, R6, R4 ;  /* 0x000000060d177224 */ /* 0x008fe400078e0204 */
[----:B------:R-:W-:-:S05]  /*8af0*/  IMAD.MOV.U32 R6, RZ, RZ, 0x1 ;  /* 0x00000001ff067424 */ /* 0x000fca00078e00ff */
[----:B------:R-:W2:Y:S01]  /*8b00*/  LDC R21, c[0x0][0x600] ;  /* 0x00018000ff157b82 */ /* 0x000ea20000000800 */
[-CC-:B----4-:R-:W-:Y:S02]  /*8b10*/  SHF.R.U64 R13, R10, R14.reuse, R5.reuse ;  /* 0x0000000e0a0d7219 */ /* 0x190fe40000001205 */
[----:B------:R-:W-:Y:S02]  /*8b20*/  SHF.R.U32.HI R4, RZ, R14, R5 ;  /* 0x0000000eff047219 */ /* 0x000fe40000011605 */
[----:B------:R3:W4:Y:S03]  /*8b30*/  F2I.U32.TRUNC.NTZ R14, R7 ;  /* 0x00000007000e7305 */ /* 0x000726000020f000 */
[----:B------:R-:W1:Y:S01]  /*8b40*/  LDC R26, c[0x0][0x648] ;  /* 0x00019200ff1a7b82 */ /* 0x000e620000000800 */
[-C--:B0-----:R-:W-:Y:S02]  /*8b50*/  SHF.R.U64 R15, R13, R9.reuse, R4 ;  /* 0x000000090d0f7219 */ /* 0x081fe40000001204 */
[----:B------:R-:W-:-:S02]  /*8b60*/  SHF.L.U32 R8, R8, R9, RZ ;  /* 0x0000000908087219 */ /* 0x000fc400000006ff */
[-C--:B------:R-:W-:Y:S01]  /*8b70*/  SHF.R.U32.HI R5, RZ, R9.reuse, R4 ;  /* 0x00000009ff057219 */ /* 0x080fe20000011604 */
[----:B------:R-:W-:Y:S01]  /*8b80*/  IMAD.MOV.U32 R4, RZ, RZ, R15 ;  /* 0x000000ffff047224 */ /* 0x000fe200078e000f */
[----:B------:R-:W-:Y:S01]  /*8b90*/  SHF.L.U32 R22, R6, R9, RZ ;  /* 0x0000000906167219 */ /* 0x000fe200000006ff */
[----:B------:R-:W0:Y:S01]  /*8ba0*/  LDC R27, c[0x0][0x638] ;  /* 0x00018e00ff1b7b82 */ /* 0x000e220000000800 */
[----:B------:R-:W-:-:S07]  /*8bb0*/  LOP3.LUT R28, RZ, R8, RZ, 0x33, !PT ;  /* 0x00000008ff1c7212 */ /* 0x000fce00078e33ff */
        /* <DEDUP_REMOVED lines=12> */
.L_x_294:
[----:B------:R-:W-:Y:S01]  /*8c80*/  ISETP.NE.AND P0, PT, R2, 0x1, PT ;  /* 0x000000010200780c */ /* 0x000fe20003f05270 */
[----:B--2---:R-:W-:Y:S01]  /*8c90*/  VIADD R7, R21, 0xffffffff ;  /* 0xffffffff15077836 */ /* 0x004fe20000000000 */
[----:B-1----:R-:W-:Y:S01]  /*8ca0*/  SHF.R.U64 R5, R4, R26, R5 ;  /* 0x0000001a04057219 */ /* 0x002fe20000001205 */
[----:B------:R-:W-:Y:S01]  /*8cb0*/  IMAD.MOV R14, RZ, RZ, -R14 ;  /* 0x000000ffff0e7224 */ /* 0x000fe200078e0a0e */
[----:B------:R-:W-:Y:S01]  /*8cc0*/  LOP3.LUT R4, R13, R28, RZ, 0xc0, !PT ;  /* 0x0000001c0d047212 */ /* 0x000fe200078ec0ff */
[----:B------:R-:W-:Y:S01]  /*8cd0*/  IMAD.MOV.U32 R8, RZ, RZ, R12 ;  /* 0x000000ffff087224 */ /* 0x000fe200078e000c */
[----:B------:R-:W-:Y:S01]  /*8ce0*/  LOP3.LUT R10, R10, R7, RZ, 0xc0, !PT ;  /* 0x000000070a0a7212 */ /* 0x000fe200078ec0ff */
[----:B------:R-:W-:Y:S02]  /*8cf0*/  IMAD.MOV R6, RZ, RZ, -R5 ;  /* 0x000000ffff067224 */ /* 0x000fe400078e0a05 */
[----:B------:R-:W-:-:S04]  /*8d00*/  IMAD R4, R22, R5, R4 ;  /* 0x0000000516047224 */ /* 0x000fc800078e0204 */
[----:B------:R-:W-:Y:S02]  /*8d10*/  @P0 IMAD R23, R20, R14, R3 ;  /* 0x0000000e14170224 */ /* 0x000fe400078e0203 */
[----:B0-----:R-:W-:Y:S02]  /*8d20*/  IMAD R3, R6, R27, R15 ;  /* 0x0000001b06037224 */ /* 0x001fe400078e020f */
[----:B------:R-:W-:Y:S02]  /*8d30*/  IMAD R7, R4, R29, R23 ;  /* 0x0000001d04077224 */ /* 0x000fe400078e0217 */
[----:B------:R-:W-:Y:S02]  /*8d40*/  IMAD R4, R3, R21, R10 ;  /* 0x0000001503047224 */ /* 0x000fe400078e020a */
[----:B------:R-:W-:-:S03]  /*8d50*/  IMAD.MOV.U32 R6, RZ, RZ, 0x1 ;  /* 0x00000001ff067424 */ /* 0x000fc600078e00ff */
[----:B------:R-:W-:Y:S02]  /*8d60*/  SEL R9, R4, R7, !P0 ;  /* 0x0000000704097207 */ /* 0x000fe40004000000 */
[----:B------:R-:W-:-:S07]  /*8d70*/  SEL R7, R7, R4, !P0 ;  /* 0x0000000407077207 */ /* 0x000fce0004000000 */
.L_x_292:
[----:B------:R-:W-:-:S08]  /*8d80*/  NOP ;  /* 0x0000000000007918 */ /* 0x000fd00000000000 */
[----:B------:R-:W0:-:S00]  /*8d90*/  USETMAXREG.DEALLOC.CTAPOOL 0x28 ;  /* 0x00000028000079c8 */ /* 0x000e0000080e0500 */
[----:B0-----:R-:W-:-:S13]  /*8da0*/  ISETP.NE.AND P0, PT, R0, RZ, PT ;  /* 0x000000ff0000720c */ /* 0x001fda0003f05270 */
[----:B------:R-:W-:Y:S05]  /*8db0*/  @P0 EXIT ;  /* 0x000000000000094d */ /* 0x000fea0003800000 */
[----:B------:R-:W-:Y:S01]  /*8dc0*/  LOP3.LUT P0, RZ, R6, 0xff, RZ, 0xc0, !PT ;  /* 0x000000ff06ff7812 */ /* 0x000fe2000780c0ff */
[----:B------:R-:W-:Y:S02]  /*8dd0*/  IMAD.MOV.U32 R0, RZ, RZ, 0x1 ;  /* 0x00000001ff007424 */ /* 0x000fe400078e00ff */
[----:B------:R-:W-:-:S10]  /*8de0*/  IMAD.MOV.U32 R12, RZ, RZ, RZ ;  /* 0x000000ffff0c7224 */ /* 0x000fd400078e00ff */
[----:B------:R-:W-:Y:S05]  /*8df0*/  @!P0 BRA `(.L_x_295) ;  /* 0x0000000c00308947 */ /* 0x000fea0003800000 */
[----:B------:R-:W0:Y:S01]  /*8e00*/  LDC R0, c[0x0][0x28c] ;  /* 0x0000a300ff007b82 */ /* 0x000e220000000800 */
[----:B------:R-:W-:Y:S01]  /*8e10*/  ULDC UR5, c[0x0][0x600] ;  /* 0x0001800000057ab9 */ /* 0x000fe20000000800 */
[----:B------:R-:W-:Y:S01]  /*8e20*/  ULDC UR4, c[0x0][0xc] ;  /* 0x0000030000047ab9 */ /* 0x000fe20000000800 */
[----:B------:R-:W-:Y:S01]  /*8e30*/  UIADD3 UR16, UR5, -0x1, URZ ;  /* 0xffffffff05107890 */ /* 0x000fe2000fffe03f */
[C---:B------:R-:W-:Y:S01]  /*8e40*/  LOP3.LUT P2, RZ, R18.reuse, 0x7f, RZ, 0xc0, !PT ;  /* 0x0000007f12ff7812 */ /* 0x040fe2000784c0ff */
[----:B------:R-:W-:Y:S01]  /*8e50*/  ULDC UR6, c[0x0][0x658] ;  /* 0x0001960000067ab9 */ /* 0x000fe20000000800 */
[----:B------:R-:W-:Y:S01]  /*8e60*/  ULDC UR5, c[0x0][0x10] ;  /* 0x0000040000057ab9 */ /* 0x000fe20000000800 */
[----:B------:R-:W-:Y:S01]  /*8e70*/  UMOV UR7, 0xffffffff ;  /* 0xffffffff00077882 */ /* 0x000fe20000000000 */
[----:B------:R-:W-:Y:S01]  /*8e80*/  UMOV UR8, 0x1 ;  /* 0x0000000100087882 */ /* 0x000fe20000000000 */
[----:B------:R-:W-:Y:S01]  /*8e90*/  UIMAD.WIDE.U32 UR4, UR4, UR5, URZ ;  /* 0x00000005040472a5 */ /* 0x000fe2000f8e003f */
[----:B------:R-:W-:Y:S01]  /*8ea0*/  LOP3.LUT P0, RZ, R18, 0x1f, RZ, 0xc0, !PT ;  /* 0x0000001f12ff7812 */ /* 0x000fe2000780c0ff */
[----:B------:R-:W-:Y:S01]  /*8eb0*/  USHF.L.U32 UR7, UR7, UR6, URZ ;  /* 0x0000000607077299 */ /* 0x000fe2000800063f */
[----:B------:R-:W-:Y:S01]  /*8ec0*/  BSSY B0, `(.L_x_295) ;  /* 0x00000bf000007945 */ /* 0x000fe20003800000 */
[----:B------:R-:W-:Y:S01]  /*8ed0*/  USHF.L.U32 UR18, UR8, UR6, URZ ;  /* 0x0000000608127299 */ /* 0x000fe2000800063f */
[----:B------:R-:W-:Y:S01]  /*8ee0*/  IMAD.MOV.U32 R13, RZ, RZ, 0x1 ;  /* 0x00000001ff0d7424 */ /* 0x000fe200078e00ff */
[----:B------:R-:W-:Y:S01]  /*8ef0*/  LOP3.LUT R11, R19, 0x2, RZ, 0xfc, !PT ;  /* 0x00000002130b7812 */ /* 0x000fe200078efcff */
[----:B------:R-:W-:Y:S01]  /*8f00*/  ULDC UR6, c[0x0][0x14] ;  /* 0x0000050000067ab9 */ /* 0x000fe20000000800 */
[----:B------:R-:W-:Y:S01]  /*8f10*/  PLOP3.LUT P0, PT, P0, P2, PT, 0x8a, 0x0 ;  /* 0x000000000000781c */ /* 0x000fe20000705172 */
[----:B------:R-:W-:Y:S01]  /*8f20*/  UIMAD.WIDE.U32 UR20, UR4, UR6, URZ ;  /* 0x00000006041472a5 */ /* 0x000fe2000f8e003f */
[----:B------:R-:W-:Y:S01]  /*8f30*/  IMAD.MOV.U32 R12, RZ, RZ, RZ ;  /* 0x000000ffff0c7224 */ /* 0x000fe200078e00ff */
[----:B------:R-:W-:-:S02]  /*8f40*/  UIMAD UR13, UR5, UR6, URZ ;  /* 0x00000006050d72a4 */ /* 0x000fc4000f8e023f */
[----:B------:R-:W-:Y:S01]  /*8f50*/  ULOP3.LUT UR17, URZ, UR7, URZ, 0x33, !UPT ;  /* 0x000000073f117292 */ /* 0x000fe2000f8e333f */
[----:B0-----:R-:W-:Y:S01]  /*8f60*/  VIADD R0, R0, 0x1f ;  /* 0x0000001f00007836 */ /* 0x001fe20000000000 */
[----:B------:R-:W-:Y:S01]  /*8f70*/  UIADD3 UR13, UR21, UR13, URZ ;  /* 0x0000000d150d7290 */ /* 0x000fe2000fffe03f */
[----:B------:R-:W-:-:S03]  /*8f80*/  ULDC.64 UR22, c[0x0][0x198] ;  /* 0x0000660000167ab9 */ /* 0x000fc60000000a00 */
[----:B------:R-:W-:-:S04]  /*8f90*/  SHF.R.S32.HI R3, RZ, 0x1f, R0 ;  /* 0x0000001fff037819 */ /* 0x000fc80000011400 */
[----:B------:R-:W-:Y:S01]  /*8fa0*/  LEA.HI R3, R3, R0, RZ, 0x5 ;  /* 0x0000000003037211 */ /* 0x000fe200078f28ff */
[----:B------:R-:W-:-:S03]  /*8fb0*/  IMAD.MOV.U32 R0, RZ, RZ, 0x1 ;  /* 0x00000001ff007424 */ /* 0x000fc600078e00ff */
[----:B------:R-:W-:-:S05]  /*8fc0*/  SHF.R.S32.HI R3, RZ, 0x5, R3 ;  /* 0x00000005ff037819 */ /* 0x000fca0000011403 */
[----:B------:R-:W-:-:S07]  /*8fd0*/  VIADD R10, R3, 0x1 ;  /* 0x00000001030a7836 */ /* 0x000fce0000000000 */
.L_x_307:
[----:B------:R-:W-:-:S03]  /*8fe0*/  UMOV UR4, 0xffffffff ;  /* 0xffffffff00047882 */ /* 0x000fc60000000000 */
[----:B------:R-:W-:Y:S05]  /*8ff0*/  BRA.DIV UR4, `(.L_x_296) ;  /* 0x0000001604907947 */ /* 0x000fea000b800000 */
[----:B------:R-:W-:-:S13]  /*9000*/  ELECT P6, URZ, PT ;  /* 0x00000000003f782f */ /* 0x000fda00038c0000 */
.L_x_332:
[----:B------:R-:W0:Y:S01]  /*9010*/  LDC R4, c[0x0][0x28c] ;  /* 0x0000a300ff047b82 */ /* 0x000e220000000800 */
[----:B------:R-:W-:Y:S01]  /*9020*/  BSSY B1, `(.L_x_297) ;  /* 0x0000037000017945 */ /* 0x000fe20003800000 */
[----:B0-----:R-:W-:-:S13]  /*9030*/  ISETP.LT.OR P6, PT, R4, 0x1, !P6 ;  /* 0x000000010400780c */ /* 0x001fda00077c1670 */
[----:B------:R-:W-:Y:S05]  /*9040*/  @P6 BRA `(.L_x_298) ;  /* 0x0000000000d06947 */ /* 0x000fea0003800000 */
[----:B------:R-:W-:Y:S02]  /*9050*/  IMAD.SHL.U32 R15, R9, 0x80, RZ ;  /* 0x00000080090f7824 */ /* 0x000fe400078e00ff */
[----:B------:R-:W-:Y:S02]  /*9060*/  IMAD.SHL.U32 R18, R7, 0x100, RZ ;  /* 0x0000010007127824 */ /* 0x000fe400078e00ff */
[----:B------:R-:W-:Y:S02]  /*9070*/  IMAD.MOV.U32 R20, RZ, RZ, RZ ;  /* 0x000000ffff147224 */ /* 0x000fe400078e00ff */
[----:B------:R-:W-:Y:S02]  /*9080*/  IMAD.MOV.U32 R4, RZ, RZ, R10 ;  /* 0x000000ffff047224 */ /* 0x000fe400078e000a */
[----:B------:R-:W-:Y:S02]  /*9090*/  IMAD.MOV.U32 R5, RZ, RZ, R0 ;  /* 0x000000ffff057224 */ /* 0x000fe400078e0000 */
[----:B------:R-:W-:-:S07]  /*90a0*/  IMAD.MOV.U32 R6, RZ, RZ, R12 ;  /* 0x000000ffff067224 */ /* 0x000fce00078e000c */
.L_x_302:
[----:B------:R-:W0:Y:S01]  /*90b0*/  S2R R14, SR_CgaCtaId ;  /* 0x00000000000e7919 */ /* 0x000e220000008800 */
[----:B------:R-:W-:Y:S01]  /*90c0*/  MOV R7, 0x400 ;  /* 0x0000040000077802 */ /* 0x000fe20000000f00 */
[----:B------:R-:W1:Y:S03]  /*90d0*/  @!P2 LDC R9, c[0x0][0x500] ;  /* 0x00014000ff09ab82 */ /* 0x000e660000000800 */
[----:B0-----:R-:W-:Y:S02]  /*90e0*/  LEA R21, R14, R7, 0x18 ;  /* 0x000000070e157211 */ /* 0x001fe400078ec0ff */
[----:B------:R-:W-:-:S03]  /*90f0*/  SHF.L.U32 R7, R5, 0x1f, RZ ;  /* 0x0000001f05077819 */ /* 0x000fc600000006ff */
[----:B------:R-:W-:-:S04]  /*9100*/  IMAD R14, R6, 0x8, R21 ;  /* 0x00000008060e7824 */ /* 0x000fc800078e0215 */
[----:B------:R-:W0:Y:S02]  /*9110*/  SYNCS.PHASECHK.TRANS64.TRYWAIT P1, [R14+URZ+0x90], R7 ;  /* 0x000090070e0075a7 */ /* 0x000e24000802017f */
[----:B01----:R-:W-:Y:S05]  /*9120*/  @!P1 BRA `(.L_x_299) ;  /* 0x0000001400649947 */ /* 0x003fea0003800000 */
.L_x_333:
[----:B0-----:R-:W-:Y:S01]  /*9130*/  PRMT R7, R11, 0x9910, RZ ;  /* 0x000099100b077816 */ /* 0x001fe200000000ff */
[----:B------:R0:W-:Y:S03]  /*9140*/  @!P2 SYNCS.ARRIVE.TRANS64 RZ, [R14+URZ], R9 ;  /* 0x000000090effa9a7 */ /* 0x0001e6000800003f */
[----:B------:R-:W-:-:S13]  /*9150*/  ISETP.NE.AND P1, PT, R7, 0x2, PT ;  /* 0x000000020700780c */ /* 0x000fda0003f25270 */
[----:B0-----:R-:W-:Y:S05]  /*9160*/  @P1 BRA `(.L_x_300) ;  /* 0x0000000000041947 */ /* 0x001fea0003800000 */
[----:B------:R-:W-:Y:S01]  /*9170*/  BPT.TRAP 0x1 ;  /* 0x000000040000795c */ /* 0x000fe20000300000 */
.L_x_300:
[----:B------:R-:W-:Y:S05]  /*9180*/  @P0 BRA `(.L_x_301) ;  /* 0x0000000000040947 */ /* 0x000fea0003800000 */
[----:B------:R-:W-:Y:S01]  /*9190*/  BPT.TRAP 0x1 ;  /* 0x000000040000795c */ /* 0x000fe20000300000 */
.L_x_301:
[--C-:B------:R-:W-:Y:S01]  /*91a0*/  IMAD R7, R6, 0x2000, R21.reuse ;  /* 0x0000200006077824 */ /* 0x100fe200078e0215 */
[----:B------:R-:W-:Y:S01]  /*91b0*/  R2UR UR9, R14 ;  /* 0x000000000e0972ca */ /* 0x000fe200000e0000 */
[----:B------:R-:W-:Y:S01]  /*91c0*/  IMAD R21, R6, 0x1000, R21 ;  /* 0x0000100006157824 */ /* 0x000fe200078e0215 */
[----:B------:R-:W-:Y:S01]  /*91d0*/  UIADD3 UR4, UP0, UR22, 0xf0, URZ ;  /* 0x000000f016047890 */ /* 0x000fe2000ff1e03f */
[----:B------:R-:W-:Y:S01]  /*91e0*/  VIADD R4, R4, 0xffffffff ;  /* 0xffffffff04047836 */ /* 0x000fe20000000000 */
[----:B------:R-:W-:Y:S01]  /*91f0*/  R2UR UR5, R7 ;  /* 0x00000000070572ca */ /* 0x000fe200000e0000 */
[----:B------:R-:W-:Y:S01]  /*9200*/  UIADD3 UR24, UP1, UR22, 0x1f0, URZ ;  /* 0x000001f016187890 */ /* 0x000fe2000ff3e03f */
[----:B------:R-:W-:Y:S01]  /*9210*/  R2UR UR8, R21 ;  /* 0x00000000150872ca */ /* 0x000fe200000e0000 */
[----:B------:R-:W-:Y:S01]  /*9220*/  VIADD R6, R6, 0x1 ;  /* 0x0000000106067836 */ /* 0x000fe20000000000 */
[----:B------:R-:W-:Y:S01]  /*9230*/  R2UR UR11, R18 ;  /* 0x00000000120b72ca */ /* 0x000fe200000e0000 */
[----:B------:R-:W-:Y:S01]  /*9240*/  UIADD3.X UR25, URZ, UR23, URZ, UP1, !UPT ;  /* 0x000000173f197290 */ /* 0x000fe20008ffe43f */
[----:B------:R-:W-:Y:S01]  /*9250*/  R2UR UR10, R20 ;  /* 0x00000000140a72ca */ /* 0x000fe200000e0000 */
[----:B------:R-:W-:Y:S01]  /*9260*/  UMOV UR6, 0x0 ;  /* 0x0000000000067882 */ /* 0x000fe20000000000 */
[----:B------:R-:W-:Y:S01]  /*9270*/  R2UR UR12, R8 ;  /* 0x00000000080c72ca */ /* 0x000fe200000e0000 */
[----:B------:R-:W-:Y:S01]  /*9280*/  UMOV UR7, 0x10000000 ;  /* 0x1000000000077882 */ /* 0x000fe20000000000 */
[----:B------:R-:W-:Y:S01]  /*9290*/  R2UR UR19, R15 ;  /* 0x000000000f1372ca */ /* 0x000fe200000e0000 */
[----:B------:R-:W-:Y:S01]  /*92a0*/  VIADD R20, R20, 0x20 ;  /* 0x0000002014147836 */ /* 0x000fe20000000000 */
[----:B------:R-:W-:Y:S01]  /*92b0*/  ISETP.GT.AND P3, PT, R4, 0x1, PT ;  /* 0x000000010400780c */ /* 0x000fe20003f64270 */
[----:B------:R-:W-:Y:S01]  /*92c0*/  UIADD3 UR14, UR5, 0x200, URZ ;  /* 0x00000200050e7890 */ /* 0x000fe2000fffe03f */
[----:B------:R-:W-:Y:S01]  /*92d0*/  ISETP.NE.AND P1, PT, R6, 0x12, PT ;  /* 0x000000120600780c */ /* 0x000fe20003f25270 */
[----:B------:R-:W-:-:S02]  /*92e0*/  UIADD3.X UR5, URZ, UR23, URZ, UP0, !UPT ;  /* 0x000000173f057290 */ /* 0x000fc400087fe43f */
[----:B------:R-:W-:Y:S01]  /*92f0*/  UIADD3 UR15, UR8, 0x24200, URZ ;  /* 0x00024200080f7890 */ /* 0x000fe2000fffe03f */
[----:B------:R-:W-:Y:S02]  /*9300*/  SEL R14, RZ, 0x1, P1 ;  /* 0x00000001ff0e7807 */ /* 0x000fe40000800000 */
[----:B------:R-:W-:Y:S01]  /*9310*/  UMOV UR8, UR14 ;  /* 0x0000000e00087c82 */ /* 0x000fe20008000000 */
[----:B------:R-:W-:Y:S02]  /*9320*/  SEL R6, R6, RZ, P1 ;  /* 0x000000ff06067207 */ /* 0x000fe40000800000 */
[----:B------:R-:W-:Y:S01]  /*9330*/  LOP3.LUT R5, R5, R14, RZ, 0x3c, !PT ;  /* 0x0000000e05057212 */ /* 0x000fe200078e3cff */
[----:B------:R0:W-:Y:S02]  /*9340*/  UTMALDG.3D [UR8], [UR4], desc[UR6] ;  /* 0x00000608040075b4 */ /* 0x0001e40008011000 */
[----:B0-----:R-:W-:Y:S01]  /*9350*/  UMOV UR8, UR15 ;  /* 0x0000000f00087c82 */ /* 0x001fe20008000000 */
[----:B------:R-:W-:-:S02]  /*9360*/  UMOV UR11, UR19 ;  /* 0x00000013000b7c82 */ /* 0x000fc40008000000 */
[----:B------:R0:W-:Y:S02]  /*9370*/  UTMALDG.3D [UR8], [UR24], desc[UR6] ;  /* 0x00000608180075b4 */ /* 0x0001e40008011000 */
[----:B0-----:R-:W-:Y:S05]  /*9380*/  @P3 BRA `(.L_x_302) ;  /* 0xfffffffc00483947 */ /* 0x001fea000383ffff */
.L_x_298:
[----:B------:R-:W-:Y:S05]  /*9390*/  BSYNC B1 ;  /* 0x0000000000017941 */ /* 0x000fea0003800000 */
.L_x_297:
[----:B------:R-:W-:Y:S01]  /*93a0*/  LOP3.LUT P3, RZ, R13, 0xff, RZ, 0xc0, !PT ;  /* 0x000000ff0dff7812 */ /* 0x000fe2000786c0ff */
[----:B------:R-:W-:Y:S01]  /*93b0*/  IMAD.IADD R12, R3, 0x1, R12 ;  /* 0x00000001030c7824 */ /* 0x000fe200078e020c */
[----:B------:R-:W-:Y:S01]  /*93c0*/  IADD3 R16, P4, R16, UR20, RZ ;  /* 0x0000001410107c10 */ /* 0x000fe2000ff9e0ff */
[----:B------:R-:W-:Y:S01]  /*93d0*/  ULDC.64 UR4, c[0x0][0x650] ;  /* 0x0001940000047ab9 */ /* 0x000fe20000000a00 */
[----:B------:R-:W-:Y:S01]  /*93e0*/  BSSY B1, `(.L_x_303) ;  /* 0x000006a000017945 */ /* 0x000fe20003800000 */
[----:B------:R-:W-:Y:S01]  /*93f0*/  IMAD.MOV.U32 R9, RZ, RZ, -0x1 ;  /* 0xffffffffff097424 */ /* 0x000fe200078e00ff */
[----:B------:R-:W-:Y:S01]  /*9400*/  ISETP.GT.U32.AND P1, PT, R12, 0x11, PT ;  /* 0x000000110c00780c */ /* 0x000fe20003f24070 */
[----:B------:R-:W-:Y:S01]  /*9410*/  IMAD.MOV.U32 R8, RZ, RZ, -0x1 ;  /* 0xffffffffff087424 */ /* 0x000fe200078e00ff */
[----:B------:R-:W-:Y:S02]  /*9420*/  IADD3.X R17, R17, UR13, RZ, P4, !PT ;  /* 0x0000000d11117c10 */ /* 0x000fe4000a7fe4ff */
[----:B------:R-:W-:-:S02]  /*9430*/  ISETP.LT.U32.AND P1, PT, R3, 0x12, P1 ;  /* 0x000000120300780c */ /* 0x000fc40000f21070 */
[----:B------:R-:W-:Y:S01]  /*9440*/  PRMT R13, RZ, 0x7610, R13 ;  /* 0x00007610ff0d7816 */ /* 0x000fe2000000000d */
[----:B------:R-:W0:Y:S01]  /*9450*/  @P3 S2R R5, SR_CgaCtaId ;  /* 0x0000000000053919 */ /* 0x000e220000008800 */
[----:B------:R-:W-:-:S04]  /*9460*/  @P3 MOV R4, 0x400 ;  /* 0x0000040000043802 */ /* 0x000fc80000000f00 */
[----:B0-----:R-:W-:Y:S01]  /*9470*/  @P3 LEA R6, R5, R4, 0x18 ;  /* 0x0000000405063211 */ /* 0x001fe200078ec0ff */
[----:B------:R-:W-:-:S03]  /*9480*/  IMAD.WIDE.U32 R4, R12, 0x38e38e39, RZ ;  /* 0x38e38e390c047825 */ /* 0x000fc600078e00ff */
[----:B------:R0:W-:Y:S01]  /*9490*/  @P3 SYNCS.ARRIVE.TRANS64.A1T0 RZ, [R6+URZ+0x138], RZ ;  /* 0x000138ff06ff39a7 */ /* 0x0001e2000810003f */
[----:B------:R-:W-:Y:S02]  /*94a0*/  ISETP.GE.U32.AND P3, PT, R3, 0x12, PT ;  /* 0x000000120300780c */ /* 0x000fe40003f66070 */
[----:B------:R-:W-:Y:S02]  /*94b0*/  SHF.R.U32.HI R7, RZ, 0x2, R5 ;  /* 0x00000002ff077819 */ /* 0x000fe40000011605 */
[----:B------:R-:W-:Y:S02]  /*94c0*/  SEL R5, RZ, 0x1, !P1 ;  /* 0x00000001ff057807 */ /* 0x000fe40004800000 */
[----:B------:R-:W-:Y:S01]  /*94d0*/  ISETP.GE.U32.AND P1, PT, R16, UR4, PT ;  /* 0x0000000410007c0c */ /* 0x000fe2000bf26070 */
[----:B------:R-:W-:Y:S01]  /*94e0*/  IMAD R12, R7, -0x12, R12 ;  /* 0xffffffee070c7824 */ /* 0x000fe200078e020c */
[----:B------:R-:W-:Y:S02]  /*94f0*/  LOP3.LUT R0, R0, R5, RZ, 0x3c, !PT ;  /* 0x0000000500007212 */ /* 0x000fe400078e3cff */
[----:B------:R-:W-:-:S02]  /*9500*/  ISETP.GE.U32.AND.EX P1, PT, R17, UR5, PT, P1 ;  /* 0x0000000511007c0c */ /* 0x000fc4000bf26110 */
[----:B------:R-:W-:Y:S02]  /*9510*/  PRMT R4, RZ, 0x7610, R4 ;  /* 0x00007610ff047816 */ /* 0x000fe40000000004 */
[----:B------:R-:W-:Y:S01]  /*9520*/  @P3 LOP3.LUT R0, R0, 0x1, R7, 0x78, !PT ;  /* 0x0000000100003812 */ /* 0x000fe200078e7807 */
[----:B------:R-:W-:-:S08]  /*9530*/  IMAD.MOV.U32 R7, RZ, RZ, -0x1 ;  /* 0xffffffffff077424 */ /* 0x000fd000078e00ff */
[----:B0-----:R-:W-:Y:S05]  /*9540*/  @P1 BRA `(.L_x_304) ;  /* 0x00000004004c1947 */ /* 0x001fea0003800000 */
[----:B------:R-:W-:Y:S01]  /*9550*/  ULDC.64 UR4, c[0x0][0x628] ;  /* 0x00018a0000047ab9 */ /* 0x000fe20000000a00 */
[----:B------:R-:W0:Y:S01]  /*9560*/  S2R R15, SR_CTAID.X ;  /* 0x00000000000f7919 */ /* 0x000e220000002500 */
[----:B------:R-:W-:Y:S01]  /*9570*/  ISETP.NE.U32.AND P1, PT, RZ, UR4, PT ;  /* 0x00000004ff007c0c */ /* 0x000fe2000bf25070 */
[----:B------:R-:W-:Y:S01]  /*9580*/  ULDC UR7, c[0x0][0x630] ;  /* 0x00018c0000077ab9 */ /* 0x000fe20000000800 */
[----:B------:R-:W-:Y:S01]  /*9590*/  IMAD.MOV.U32 R4, RZ, RZ, R16 ;  /* 0x000000ffff047224 */ /* 0x000fe200078e0010 */
[----:B------:R-:W1:Y:S01]  /*95a0*/  S2R R14, SR_CTAID.Y ;  /* 0x00000000000e7919 */ /* 0x000e620000002600 */
[----:B------:R-:W-:Y:S01]  /*95b0*/  ISETP.NE.AND.EX P1, PT, RZ, UR5, PT, P1 ;  /* 0x00000005ff007c0c */ /* 0x000fe2000bf25310 */
[----:B------:R-:W-:-:S12]  /*95c0*/  IMAD.MOV.U32 R5, RZ, RZ, R17 ;  /* 0x000000ffff057224 */ /* 0x000fd800078e0011 */
[----:B------:R-:W-:Y:S05]  /*95d0*/  @!P1 BRA `(.L_x_305) ;  /* 0x0000000000289947 */ /* 0x000fea0003800000 */
[----:B------:R-:W-:Y:S02]  /*95e0*/  ULDC UR6, c[0x0][0x634] ;  /* 0x00018d0000067ab9 */ /* 0x000fe40000000800 */
[----:B------:R-:W-:-:S05]  /*95f0*/  IADD3 R9, P1, R16, UR6, RZ ;  /* 0x0000000610097c10 */ /* 0x000fca000ff3e0ff */
[----:B------:R-:W-:-:S04]  /*9600*/  IMAD.X R21, RZ, RZ, R17, P1 ;  /* 0x000000ffff157224 */ /* 0x000fc800008e0611 */
[----:B------:R-:W-:-:S04]  /*9610*/  IMAD.WIDE.U32 R6, R21, UR4, RZ ;  /* 0x0000000415067c25 */ /* 0x000fc8000f8e00ff */
[----:B------:R-:W-:-:S04]  /*9620*/  IMAD.WIDE.U32 R6, P1, R9, UR5, R6 ;  /* 0x0000000509067c25 */ /* 0x000fc8000f820006 */
[----:B------:R-:W-:-:S04]  /*9630*/  IMAD.WIDE.U32 R8, R9, UR4, RZ ;  /* 0x0000000409087c25 */ /* 0x000fc8000f8e00ff */
[----:B------:R-:W-:Y:S01]  /*9640*/  IMAD.X R5, RZ, RZ, RZ, P1 ;  /* 0x000000ffff057224 */ /* 0x000fe200008e06ff */
[----:B------:R-:W-:Y:S01]  /*9650*/  IADD3 RZ, P1, R9, R6, RZ ;  /* 0x0000000609ff7210 */ /* 0x000fe20007f3e0ff */
[----:B------:R-:W-:-:S04]  /*9660*/  IMAD.MOV.U32 R4, RZ, RZ, R7 ;  /* 0x000000ffff047224 */ /* 0x000fc800078e0007 */
[----:B------:R-:W-:-:S08]  /*9670*/  IMAD.WIDE.U32.X R4, R21, UR5, R4, P1 ;  /* 0x0000000515047c25 */ /* 0x000fd000088e0404 */
.L_x_305:
[--C-:B------:R-:W-:Y:S01]  /*9680*/  SHF.R.U64 R8, R4, UR7, R5.reuse ;  /* 0x0000000704087c19 */ /* 0x100fe20008001205 */
[----:B------:R-:W-:Y:S01]  /*9690*/  ULDC.64 UR4, c[0x0][0x620] ;  /* 0x0001880000047ab9 */ /* 0x000fe20000000a00 */
[----:B------:R-:W-:Y:S01]  /*96a0*/  SHF.R.U32.HI R4, RZ, UR7, R5 ;  /* 0x00000007ff047c19 */ /* 0x000fe20008011605 */
[----:B------:R-:W2:Y:S01]  /*96b0*/  LDC R24, c[0x0][0x144] ;  /* 0x00005100ff187b82 */ /* 0x000ea20000000800 */
[----:B------:R-:W-:Y:S01]  /*96c0*/  IADD3 R7, P1, RZ, -R8, RZ ;  /* 0x80000008ff077210 */ /* 0x000fe20007f3e0ff */
[----:B------:R-:W-:Y:S01]  /*96d0*/  ULDC.64 UR8, c[0x0][0x640] ;  /* 0x0001900000087ab9 */ /* 0x000fe20000000a00 */
[----:B0-----:R-:W-:Y:S01]  /*96e0*/  I2FP.F32.U32 R9, R15 ;  /* 0x0000000f00097245 */ /* 0x001fe20000201000 */
[----:B------:R-:W-:Y:S02]  /*96f0*/  ULDC UR6, c[0x0][0x608] ;  /* 0x0001820000067ab9 */ /* 0x000fe40000000800 */
[----:B------:R-:W-:Y:S01]  /*9700*/  IMAD.X R4, RZ, RZ, ~R4, P1 ;  /* 0x000000ffff047224 */ /* 0x000fe200008e0e04 */
[----:B------:R-:W-:Y:S01]  /*9710*/  ISETP.NE.U32.AND P1, PT, RZ, UR8, PT ;  /* 0x00000008ff007c0c */ /* 0x000fe2000bf25070 */
[----:B------:R-:W0:Y:S02]  /*9720*/  LDC R21, c[0x0][0x148] ;  /* 0x00005200ff157b82 */ /* 0x000e240000000800 */
[----:B------:R-:W-:Y:S01]  /*9730*/  IMAD R6, R4, UR4, RZ ;  /* 0x0000000404067c24 */ /* 0x000fe2000f8e02ff */
[----:B------:R-:W-:Y:S01]  /*9740*/  ISETP.NE.AND.EX P1, PT, RZ, UR9, PT, P1 ;  /* 0x00000009ff007c0c */ /* 0x000fe2000bf25310 */
[----:B------:R-:W-:Y:S01]  /*9750*/  IMAD.WIDE.U32 R4, R7, UR4, R16 ;  /* 0x0000000407047c25 */ /* 0x000fe2000f8e0010 */
[----:B------:R-:W-:-:S03]  /*9760*/  ULDC UR4, c[0x0][0x150] ;  /* 0x0000540000047ab9 */ /* 0x000fc60000000800 */
[----:B------:R-:W-:Y:S02]  /*9770*/  IMAD R7, R7, UR5, R6 ;  /* 0x0000000507077c24 */ /* 0x000fe4000f8e0206 */
[----:B------:R-:W-:Y:S01]  /*9780*/  FMUL R6, R9, UR4 ;  /* 0x0000000409067c20 */ /* 0x000fe20008400000 */
[----:B------:R-:W-:Y:S01]  /*9790*/  ULDC UR4, c[0x0][0x618] ;  /* 0x0001860000047ab9 */ /* 0x000fe20000000800 */
[----:B------:R-:W-:Y:S01]  /*97a0*/  ULDC UR5, c[0x0][0x154] ;  /* 0x0000550000057ab9 */ /* 0x000fe20000000800 */
[----:B------:R-:W-:-:S03]  /*97b0*/  IMAD.IADD R5, R5, 0x1, R7 ;  /* 0x0000000105057824 */ /* 0x000fc600078e0207 */
[----:B------:R-:W3:Y:S02]  /*97c0*/  F2I.U32.TRUNC.NTZ R6, R6 ;  /* 0x0000000600067305 */ /* 0x000ee4000020f000 */
[----:B------:R-:W-:Y:S02]  /*97d0*/  SHF.R.U64 R9, R4, UR4, R5 ;  /* 0x0000000404097c19 */ /* 0x000fe40008001205 */
[----:B-1----:R-:W-:-:S05]  /*97e0*/  I2FP.F32.U32 R4, R14 ;  /* 0x0000000e00047245 */ /* 0x002fca0000201000 */
[----:B------:R-:W-:Y:S01]  /*97f0*/  FMUL R22, R4, UR5 ;  /* 0x0000000504167c20 */ /* 0x000fe20008400000 */
[----:B------:R-:W-:Y:S01]  /*9800*/  SHF.R.U32.HI R4, RZ, UR4, R5 ;  /* 0x00000004ff047c19 */ /* 0x000fe20008011605 */
[----:B------:R-:W-:-:S03]  /*9810*/  ULDC UR4, c[0x0][0x658] ;  /* 0x0001960000047ab9 */ /* 0x000fc60000000800 */
[--C-:B------:R-:W-:Y:S01]  /*9820*/  SHF.R.U64 R20, R9, UR6, R4.reuse ;  /* 0x0000000609147c19 */ /* 0x100fe20008001204 */
[----:B------:R-:W1:Y:S01]  /*9830*/  F2I.U32.TRUNC.NTZ R22, R22 ;  /* 0x0000001600167305 */ /* 0x000e62000020f000 */
[----:B------:R-:W-:Y:S01]  /*9840*/  SHF.R.U32.HI R5, RZ, UR6, R4 ;  /* 0x00000006ff057c19 */ /* 0x000fe20008011604 */
[----:B---3--:R-:W-:-:S03]  /*9850*/  IMAD.MOV R6, RZ, RZ, -R6 ;  /* 0x000000ffff067224 */ /* 0x008fc600078e0a06 */
[----:B------:R-:W-:Y:S01]  /*9860*/  SHF.R.U64 R18, R20, UR4, R5 ;  /* 0x0000000414127c19 */ /* 0x000fe20008001205 */
[----:B--2---:R-:W-:Y:S01]  /*9870*/  IMAD R15, R24, R6, R15 ;  /* 0x00000006180f7224 */ /* 0x004fe200078e020f */
[----:B------:R-:W-:-:S03]  /*9880*/  SHF.R.U32.HI R23, RZ, UR4, R5 ;  /* 0x00000004ff177c19 */ /* 0x000fc60008011605 */
[----:B------:R-:W-:Y:S02]  /*9890*/  IMAD.MOV.U32 R4, RZ, RZ, R18 ;  /* 0x000000ffff047224 */ /* 0x000fe400078e0012 */
[----:B------:R-:W-:Y:S01]  /*98a0*/  IMAD.MOV.U32 R5, RZ, RZ, R23 ;  /* 0x000000ffff057224 */ /* 0x000fe200078e0017 */
[----:B-1----:R-:W-:Y:S06]  /*98b0*/  @!P1 BRA `(.L_x_306) ;  /* 0x0000000000289947 */ /* 0x002fec0003800000 */
[----:B------:R-:W-:Y:S02]  /*98c0*/  ULDC UR4, c[0x0][0x64c] ;  /* 0x0001930000047ab9 */ /* 0x000fe40000000800 */
[----:B------:R-:W-:-:S05]  /*98d0*/  IADD3 R5, P1, R18, UR4, RZ ;  /* 0x0000000412057c10 */ /* 0x000fca000ff3e0ff */
[----:B------:R-:W-:-:S04]  /*98e0*/  IMAD.X R23, RZ, RZ, R23, P1 ;  /* 0x000000ffff177224 */ /* 0x000fc800008e0617 */
[----:B------:R-:W-:-:S04]  /*98f0*/  IMAD.WIDE.U32 R6, R23, UR8, RZ ;  /* 0x0000000817067c25 */ /* 0x000fc8000f8e00ff */
[----:B------:R-:W-:-:S04]  /*9900*/  IMAD.WIDE.U32 R6, P1, R5, UR9, R6 ;  /* 0x0000000905067c25 */ /* 0x000fc8000f820006 */
[----:B------:R-:W-:-:S04]  /*9910*/  IMAD.WIDE.U32 R4, R5, UR8, RZ ;  /* 0x0000000805047c25 */ /* 0x000fc8000f8e00ff */
[----:B------:R-:W-:Y:S01]  /*9920*/  IMAD.MOV.U32 R4, RZ, RZ, R7 ;  /* 0x000000ffff047224 */ /* 0x000fe200078e0007 */
[----:B------:R-:W-:Y:S01]  /*9930*/  IADD3 RZ, P3, R5, R6, RZ ;  /* 0x0000000605ff7210 */ /* 0x000fe20007f7e0ff */
[----:B------:R-:W-:-:S04]  /*9940*/  IMAD.X R5, RZ, RZ, RZ, P1 ;  /* 0x000000ffff057224 */ /* 0x000fc800008e06ff */
[----:B------:R-:W-:-:S08]  /*9950*/  IMAD.WIDE.U32.X R4, R23, UR9, R4, P3 ;  /* 0x0000000917047c25 */ /* 0x000fd000098e0404 */
.L_x_306:
[----:B------:R-:W-:Y:S01]  /*9960*/  ISETP.NE.AND P1, PT, R2, 0x1, PT ;  /* 0x000000010200780c */ /* 0x000fe20003f25270 */
[----:B------:R-:W-:Y:S01]  /*9970*/  ULDC UR4, c[0x0][0x648] ;  /* 0x0001920000047ab9 */ /* 0x000fe20000000800 */
[----:B------:R-:W-:Y:S01]  /*9980*/  LOP3.LUT R20, R20, UR17, RZ, 0xc0, !PT ;  /* 0x0000001114147c12 */ /* 0x000fe2000f8ec0ff */
[----:B------:R-:W-:Y:S01]  /*9990*/  IMAD.MOV R22, RZ, RZ, -R22 ;  /* 0x000000ffff167224 */ /* 0x000fe200078e0a16 */
[----:B------:R-:W-:Y:S01]  /*99a0*/  SHF.R.U64 R5, R4, UR4, R5 ;  /* 0x0000000404057c19 */ /* 0x000fe20008001205 */
[----:B------:R-:W-:Y:S01]  /*99b0*/  ULDC UR4, c[0x0][0x638] ;  /* 0x00018e0000047ab9 */ /* 0x000fe20000000800 */
[----:B------:R-:W-:Y:S01]  /*99c0*/  LOP3.LUT R9, R9, UR16, RZ, 0xc0, !PT ;  /* 0x0000001009097c12 */ /* 0x000fe2000f8ec0ff */
[----:B------:R-:W-:Y:S01]  /*99d0*/  ULDC UR5, c[0x0][0x610] ;  /* 0x0001840000057ab9 */ /* 0x000fe20000000800 */
[----:B------:R-:W-:Y:S02]  /*99e0*/  IMAD.MOV.U32 R4, RZ, RZ, 0x1 ;  /* 0x00000001ff047424 */ /* 0x000fe400078e00ff */
[----:B------:R-:W-:-:S02]  /*99f0*/  IMAD.MOV R7, RZ, RZ, -R5 ;  /* 0x000000ffff077224 */ /* 0x000fc400078e0a05 */
[----:B------:R-:W-:Y:S02]  /*9a00*/  IMAD R20, R5, UR18, R20 ;  /* 0x0000001205147c24 */ /* 0x000fe4000f8e0214 */
[----:B0-----:R-:W-:Y:S02]  /*9a10*/  @P1 IMAD R15, R21, R22, R14 ;  /* 0x00000016150f1224 */ /* 0x001fe400078e020e */
[----:B------:R-:W-:Y:S01]  /*9a20*/  IMAD R18, R7, UR4, R18 ;  /* 0x0000000407127c24 */ /* 0x000fe2000f8e0212 */
[----:B------:R-:W-:Y:S01]  /*9a30*/  ULDC UR4, c[0x0][0x600] ;  /* 0x0001800000047ab9 */ /* 0x000fe20000000800 */
[----:B------:R-:W-:Y:S02]  /*9a40*/  IMAD R15, R20, UR5, R15 ;  /* 0x00000005140f7c24 */ /* 0x000fe4000f8e020f */
[----:B------:R-:W-:-:S05]  /*9a50*/  IMAD R18, R18, UR4, R9 ;  /* 0x0000000412127c24 */ /* 0x000fca000f8e0209 */
[----:B------:R-:W-:Y:S02]  /*9a60*/  SEL R9, R18, R15, !P1 ;  /* 0x0000000f12097207 */ /* 0x000fe40004800000 */
[----:B------:R-:W-:-:S07]  /*9a70*/  SEL R7, R15, R18, !P1 ;  /* 0x000000120f077207 */ /* 0x000fce0004800000 */
.L_x_304:
[----:B------:R-:W-:Y:S05]  /*9a80*/  BSYNC B1 ;  /* 0x0000000000017941 */ /* 0x000fea0003800000 */
.L_x_303:
[----:B------:R-:W-:-:S13]  /*9a90*/  LOP3.LUT P1, RZ, R4, 0xff, RZ, 0xc0, !PT ;  /* 0x000000ff04ff7812 */ /* 0x000fda000782c0ff */
[----:B------:R-:W-:Y:S05]  /*9aa0*/  @P1 BRA `(.L_x_307) ;  /* 0xfffffff4004c1947 */ /* 0x000fea000383ffff */
[----:B------:R-:W-:Y:S05]  /*9ab0*/  BSYNC B0 ;  /* 0x0000000000007941 */ /* 0x000fea0003800000 */
.L_x_295:
[----:B------:R-:W-:-:S03]  /*9ac0*/  UMOV UR4, 0xffffffff ;  /* 0xffffffff00047882 */ /* 0x000fc60000000000 */
[----:B------:R-:W-:Y:S05]  /*9ad0*/  BRA.DIV UR4, `(.L_x_308) ;  /* 0x0000000e040c7947 */ /* 0x000fea000b800000 */
[----:B------:R-:W-:-:S13]  /*9ae0*/  ELECT P6, URZ, PT ;  /* 0x00000000003f782f */ /* 0x000fda00038c0000 */
.L_x_336:
[----:B------:R-:W-:Y:S04]  /*9af0*/  BSSY B0, `(.L_x_309) ;  /* 0x00000a9000007945 */ /* 0x000fe80003800000 */
[----:B------:R-:W-:Y:S05]  /*9b00*/  @!P6 BRA `(.L_x_310) ;  /* 0x00000008009ce947 */ /* 0x000fea0003800000 */
[----:B------:R-:W-:-:S04]  /*9b10*/  LOP3.LUT R19, R19, 0x2, RZ, 0xfc, !PT ;  /* 0x0000000213137812 */ /* 0x000fc800078efcff */
[----:B------:R-:W-:-:S13]  /*9b20*/  ISETP.NE.AND P0, PT, R19, 0x3, PT ;  /* 0x000000031300780c */ /* 0x000fda0003f05270 */
[----:B------:R-:W-:Y:S05]  /*9b30*/  @!P0 BRA `(.L_x_311) ;  /* 0x0000000000048947 */ /* 0x000fea0003800000 */
[----:B------:R-:W-:Y:S01]  /*9b40*/  BPT.TRAP 0x1 ;  /* 0x000000040000795c */ /* 0x000fe20000300000 */
.L_x_311:
[----:B------:R-:W0:Y:S01]  /*9b50*/  S2R R3, SR_CgaCtaId ;  /* 0x0000000000037919 */ /* 0x000e220000008800 */
[----:B------:R-:W-:-:S04]  /*9b60*/  MOV R2, 0x400 ;  /* 0x0000040000027802 */ /* 0x000fc80000000f00 */
[----:B0-----:R-:W-:Y:S02]  /*9b70*/  LEA R3, R3, R2, 0x18 ;  /* 0x0000000203037211 */ /* 0x001fe400078ec0ff */
[----:B------:R-:W-:-:S03]  /*9b80*/  SHF.L.U32 R2, R0, 0x1f, RZ ;  /* 0x0000001f00027819 */ /* 0x000fc600000006ff */
[----:B------:R-:W-:-:S04]  /*9b90*/  VIADD R3, R3, 0x90 ;  /* 0x0000009003037836 */ /* 0x000fc80000000000 */
[C---:B------:R-:W-:Y:S02]  /*9ba0*/  IMAD R7, R12.reuse, 0x8, R3 ;  /* 0x000000080c077824 */ /* 0x040fe400078e0203 */
[----:B------:R-:W-:Y:S02]  /*9bb0*/  VIADD R12, R12, 0x1 ;  /* 0x000000010c0c7836 */ /* 0x000fe40000000000 */
[----:B------:R-:W0:Y:S03]  /*9bc0*/  SYNCS.PHASECHK.TRANS64.TRYWAIT P0, [R7+URZ], R2 ;  /* 0x00000002070075a7 */ /* 0x000e26000800017f */
[----:B------:R-:W-:-:S04]  /*9bd0*/  ISETP.NE.AND P1, PT, R12, 0x12, PT ;  /* 0x000000120c00780c */ /* 0x000fc80003f25270 */
[----:B------:R-:W-:Y:S02]  /*9be0*/  SEL R5, RZ, 0x1, P1 ;  /* 0x00000001ff057807 */ /* 0x000fe40000800000 */
[----:B------:R-:W-:Y:S02]  /*9bf0*/  SEL R12, R12, RZ, P1 ;  /* 0x000000ff0c0c7207 */ /* 0x000fe40000800000 */
[----:B------:R-:W-:-:S03]  /*9c00*/  LOP3.LUT R5, R0, R5, RZ, 0x3c, !PT ;  /* 0x0000000500057212 */ /* 0x000fc600078e3cff */
[----:B------:R-:W-:Y:S01]  /*9c10*/  IMAD R9, R12, 0x8, R3 ;  /* 0x000000080c097824 */ /* 0x000fe200078e0203 */
[----:B------:R-:W-:Y:S01]  /*9c20*/  SHF.L.U32 R4, R5, 0x1f, RZ ;  /* 0x0000001f05047819 */ /* 0x000fe200000006ff */
[----:B0-----:R-:W-:Y:S06]  /*9c30*/  @!P0 BRA `(.L_x_312) ;  /* 0x0000000800d48947 */ /* 0x001fec0003800000 */
.L_x_337:
[----:B------:R-:W1:Y:S01]  /*9c40*/  SYNCS.PHASECHK.TRANS64.TRYWAIT P0, [R9+URZ], R4 ;  /* 0x00000004090075a7 */ /* 0x000e62000800017f */
[----:B------:R-:W-:-:S05]  /*9c50*/  VIADD R0, R12, 0x1 ;  /* 0x000000010c007836 */ /* 0x000fca0000000000 */
[----:B------:R-:W-:-:S04]  /*9c60*/  ISETP.NE.AND P1, PT, R0, 0x12, PT ;  /* 0x000000120000780c */ /* 0x000fc80003f25270 */
[----:B0-----:R-:W-:Y:S02]  /*9c70*/  SEL R2, RZ, 0x1, P1 ;  /* 0x00000001ff027807 */ /* 0x001fe40000800000 */
[----:B------:R-:W-:Y:S02]  /*9c80*/  SEL R0, R0, RZ, P1 ;  /* 0x000000ff00007207 */ /* 0x000fe40000800000 */
[----:B------:R-:W-:-:S03]  /*9c90*/  LOP3.LUT R7, R5, R2, RZ, 0x3c, !PT ;  /* 0x0000000205077212 */ /* 0x000fc600078e3cff */
[----:B------:R-:W-:Y:S01]  /*9ca0*/  IMAD R6, R0, 0x8, R3 ;  /* 0x0000000800067824 */ /* 0x000fe200078e0203 */
[----:B------:R-:W-:Y:S01]  /*9cb0*/  SHF.L.U32 R5, R7, 0x1f, RZ ;  /* 0x0000001f07057819 */ /* 0x000fe200000006ff */
[----:B-1----:R-:W-:Y:S06]  /*9cc0*/  @!P0 BRA `(.L_x_313) ;  /* 0x0000000800c48947 */ /* 0x002fec0003800000 */
.L_x_338:
[----:B------:R-:W1:Y:S01]  /*9cd0*/  SYNCS.PHASECHK.TRANS64.TRYWAIT P0, [R6+URZ], R5 ;  /* 0x00000005060075a7 */ /* 0x000e62000800017f */
[----:B------:R-:W-:-:S05]  /*9ce0*/  VIADD R0, R0, 0x1 ;  /* 0x0000000100007836 */ /* 0x000fca0000000000 */
[----:B------:R-:W-:-:S04]  /*9cf0*/  ISETP.NE.AND P1, PT, R0, 0x12, PT ;  /* 0x000000120000780c */ /* 0x000fc80003f25270 */
[----:B------:R-:W-:Y:S02]  /*9d00*/  SEL R2, RZ, 0x1, P1 ;  /* 0x00000001ff027807 */ /* 0x000fe40000800000 */
[----:B------:R-:W-:Y:S02]  /*9d10*/  SEL R0, R0, RZ, P1 ;  /* 0x000000ff00007207 */ /* 0x000fe40000800000 */
[----:B------:R-:W-:-:S03]  /*9d20*/  LOP3.LUT R7, R7, R2, RZ, 0x3c, !PT ;  /* 0x0000000207077212 */ /* 0x000fc600078e3cff */
[----:B0-----:R-:W-:Y:S01]  /*9d30*/  IMAD R9, R0, 0x8, R3 ;  /* 0x0000000800097824 */ /* 0x001fe200078e0203 */
[----:B------:R-:W-:Y:S01]  /*9d40*/  SHF.L.U32 R4, R7, 0x1f, RZ ;  /* 0x0000001f07047819 */ /* 0x000fe200000006ff */
[----:B-1----:R-:W-:Y:S06]  /*9d50*/  @!P0 BRA `(.L_x_314) ;  /* 0x0000000800b48947 */ /* 0x002fec0003800000 */
.L_x_339:
        /* <DEDUP_REMOVED lines=9> */
.L_x_340:
        /* <DEDUP_REMOVED lines=9> */
.L_x_341:
        /* <DEDUP_REMOVED lines=9> */
.L_x_342:
        /* <DEDUP_REMOVED lines=9> */
.L_x_343:
        /* <DEDUP_REMOVED lines=9> */
.L_x_344:
        /* <DEDUP_REMOVED lines=9> */
.L_x_345:
        /* <DEDUP_REMOVED lines=9> */
.L_x_346:
        /* <DEDUP_REMOVED lines=9> */
.L_x_347:
        /* <DEDUP_REMOVED lines=9> */
.L_x_348:
        /* <DEDUP_REMOVED lines=9> */
.L_x_349:
        /* <DEDUP_REMOVED lines=9> */
.L_x_350:
        /* <DEDUP_REMOVED lines=9> */
.L_x_351:
        /* <DEDUP_REMOVED lines=9> */
.L_x_352:
[----:B------:R-:W1:Y:S01]  /*a4b0*/  SYNCS.PHASECHK.TRANS64.TRYWAIT P0, [R6+URZ], R5 ;  /* 0x00000005060075a7 */ /* 0x000e62000800017f */
[----:B------:R-:W-:-:S05]  /*a4c0*/  VIADD R0, R0, 0x1 ;  /* 0x0000000100007836 */ /* 0x000fca0000000000 */
[----:B------:R-:W-:-:S04]  /*a4d0*/  ISETP.NE.AND P1, PT, R0, 0x12, PT ;  /* 0x000000120000780c */ /* 0x000fc80003f25270 */
[----:B------:R-:W-:Y:S02]  /*a4e0*/  SEL R2, RZ, 0x1, P1 ;  /* 0x00000001ff027807 */ /* 0x000fe40000800000 */
[----:B------:R-:W-:Y:S02]  /*a4f0*/  SEL R0, R0, RZ, P1 ;  /* 0x000000ff00007207 */ /* 0x000fe40000800000 */
[----:B------:R-:W-:Y:S01]  /*a500*/  LOP3.LUT R2, R7, R2, RZ, 0x3c, !PT ;  /* 0x0000000207027212 */ /* 0x000fe200078e3cff */
[----:B-1----:R-:W-:Y:S06]  /*a510*/  @!P0 BRA `(.L_x_328) ;  /* 0x0000000400dc8947 */ /* 0x002fec0003800000 */
.L_x_353:
[----:B------:R-:W-:Y:S01]  /*a520*/  IMAD R3, R0, 0x8, R3 ;  /* 0x0000000800037824 */ /* 0x000fe200078e0203 */
[----:B------:R-:W-:-:S07]  /*a530*/  SHF.L.U32 R0, R2, 0x1f, RZ ;  /* 0x0000001f02007819 */ /* 0x000fce00000006ff */
.L_x_329:
[----:B--2---:R2:W3:Y:S02]  /*a540*/  SYNCS.PHASECHK.TRANS64.TRYWAIT P0, [R3+URZ], R0 ;  /* 0x00000000030075a7 */ /* 0x0044e4000800017f */
[----:B---3--:R-:W-:Y:S05]  /*a550*/  @!P0 NANOSLEEP.SYNCS 0x989680 ;  /* 0x009896800000895d */ /* 0x008fea0003900000 */
[----:B------:R-:W3:Y:S02]  /*a560*/  @!P0 SYNCS.PHASECHK.TRANS64 P0, [R3+URZ], R0 ;  /* 0x00000000030085a7 */ /* 0x000ee4000800007f */
[----:B---3--:R-:W-:Y:S05]  /*a570*/  @!P0 BRA `(.L_x_329) ;  /* 0xfffffffc00f08947 */ /* 0x008fea000383ffff */
.L_x_310:
[----:B------:R-:W-:Y:S05]  /*a580*/  BSYNC B0 ;  /* 0x0000000000007941 */ /* 0x000fea0003800000 */
.L_x_309:
[----:B------:R-:W-:Y:S05]  /*a590*/  EXIT ;  /* 0x000000000000794d */ /* 0x000fea0003800000 */
.L_x_18:
[----:B----4-:R4:W0:Y:S02]  /*a5a0*/  SYNCS.PHASECHK.TRANS64.TRYWAIT P1, [R3+URZ], R0 ;  /* 0x00000000030075a7 */ /* 0x010824000802017f */
[----:B0-----:R-:W-:Y:S05]  /*a5b0*/  @!P1 NANOSLEEP.SYNCS 0x989680 ;  /* 0x009896800000995d */ /* 0x001fea0003900000 */
[----:B------:R-:W0:Y:S02]  /*a5c0*/  @!P1 SYNCS.PHASECHK.TRANS64 P1, [R3+URZ], R0 ;  /* 0x00000000030095a7 */ /* 0x000e24000802007f */
[----:B0-----:R-:W-:Y:S05]  /*a5d0*/  @!P1 BRA `(.L_x_18) ;  /* 0xfffffffc00f09947 */ /* 0x001fea000383ffff */
[----:B------:R-:W-:Y:S05]  /*a5e0*/  BRA `(.L_x_17) ;  /* 0xffffff6c009c7947 */ /* 0x000fea000383ffff */
.L_x_23:
[----:B-1----:R1:W3:Y:S02]  /*a5f0*/  SYNCS.PHASECHK.TRANS64.TRYWAIT P1, [R5+URZ], R4 ;  /* 0x00000004050075a7 */ /* 0x0022e4000802017f */
[----:B---3--:R-:W-:Y:S05]  /*a600*/  @!P1 NANOSLEEP.SYNCS 0x989680 ;  /* 0x009896800000995d */ /* 0x008fea0003900000 */
[----:B------:R-:W3:Y:S02]  /*a610*/  @!P1 SYNCS.PHASECHK.TRANS64 P1, [R5+URZ], R4 ;  /* 0x00000004050095a7 */ /* 0x000ee4000802007f */
[----:B---3--:R-:W-:Y:S05]  /*a620*/  @!P1 BRA `(.L_x_23) ;  /* 0xfffffffc00f09947 */ /* 0x008fea000383ffff */
[----:B------:R-:W-:Y:S05]  /*a630*/  BRA `(.L_x_22) ;  /* 0xffffff7000407947 */ /* 0x000fea000383ffff */
.L_x_296:
[----:B------:R-:W-:Y:S01]  /*a640*/  BSSY B1, `(.L_x_330) ;  /* 0x0000006000017945 */ /* 0x000fe20003800000 */
[----:B------:R-:W-:-:S07]  /*a650*/  IMAD.MOV.U32 R15, RZ, RZ, -0x1 ;  /* 0xffffffffff0f7424 */ /* 0x000fce00078e00ff */
[----:B------:R-:W-:Y:S05]  /*a660*/  WARPSYNC.COLLECTIVE R15, `(.L_x_331) ;  /* 0x000000000f0c7348 */ /* 0x000fea0003c00000 */
[----:B------:R-:W-:Y:S02]  /*a670*/  ELECT P6, UR62, PT ;  /* 0x00000000003e782f */ /* 0x000fe400038c0000 */
[----:B------:R-:W-:Y:S01]  /*a680*/  MOV R14, UR62 ;  /* 0x0000003e000e7c02 */ /* 0x000fe20008000f00 */
[----:B------:R-:W-:Y:S10]  /*a690*/  ENDCOLLECTIVE ;  /* 0x000000000000791b */ /* 0x000ff40003800000 */
.L_x_331:
[----:B------:R-:W-:Y:S05]  /*a6a0*/  BSYNC B1 ;  /* 0x0000000000017941 */ /* 0x000fea0003800000 */
.L_x_330:
[----:B------:R-:W-:Y:S05]  /*a6b0*/  BRA `(.L_x_332) ;  /* 0xffffffe800547947 */ /* 0x000fea000383ffff */
.L_x_299:
[----:B0-----:R0:W1:Y:S02]  /*a6c0*/  SYNCS.PHASECHK.TRANS64.TRYWAIT P1, [R14+URZ+0x90], R7 ;  /* 0x000090070e0075a7 */ /* 0x001064000802017f */
[----:B-1----:R-:W-:Y:S05]  /*a6d0*/  @!P1 NANOSLEEP.SYNCS 0x989680 ;  /* 0x009896800000995d */ /* 0x002fea0003900000 */
[----:B------:R-:W1:Y:S02]  /*a6e0*/  @!P1 SYNCS.PHASECHK.TRANS64 P1, [R14+URZ+0x90], R7 ;  /* 0x000090070e0095a7 */ /* 0x000e64000802007f */
[----:B-1----:R-:W-:Y:S05]  /*a6f0*/  @!P1 BRA `(.L_x_299) ;  /* 0xfffffffc00f09947 */ /* 0x002fea000383ffff */
[----:B------:R-:W-:Y:S05]  /*a700*/  BRA `(.L_x_333) ;  /* 0xffffffe800887947 */ /* 0x000fea000383ffff */
.L_x_308:
[----:B------:R-:W-:Y:S01]  /*a710*/  BSSY B0, `(.L_x_334) ;  /* 0x0000006000007945 */ /* 0x000fe20003800000 */
[----:B------:R-:W-:-:S07]  /*a720*/  IMAD.MOV.U32 R15, RZ, RZ, -0x1 ;  /* 0xffffffffff0f7424 */ /* 0x000fce00078e00ff */
[----:B------:R-:W-:Y:S05]  /*a730*/  WARPSYNC.COLLECTIVE R15, `(.L_x_335) ;  /* 0x000000000f0c7348 */ /* 0x000fea0003c00000 */
[----:B------:R-:W-:Y:S02]  /*a740*/  ELECT P6, UR62, PT ;  /* 0x00000000003e782f */ /* 0x000fe400038c0000 */
[----:B------:R-:W-:Y:S01]  /*a750*/  MOV R14, UR62 ;  /* 0x0000003e000e7c02 */ /* 0x000fe20008000f00 */
[----:B------:R-:W-:Y:S10]  /*a760*/  ENDCOLLECTIVE ;  /* 0x000000000000791b */ /* 0x000ff40003800000 */
.L_x_335:
[----:B------:R-:W-:Y:S05]  /*a770*/  BSYNC B0 ;  /* 0x0000000000007941 */ /* 0x000fea0003800000 */
.L_x_334:
[----:B------:R-:W-:Y:S05]  /*a780*/  BRA `(.L_x_336) ;  /* 0xfffffff000d87947 */ /* 0x000fea000383ffff */
.L_x_312:
[----:B0-----:R0:W1:Y:S02]  /*a790*/  SYNCS.PHASECHK.TRANS64.TRYWAIT P0, [R7+URZ], R2 ;  /* 0x00000002070075a7 */ /* 0x001064000800017f */
[----:B-1----:R-:W-:Y:S05]  /*a7a0*/  @!P0 NANOSLEEP.SYNCS 0x989680 ;  /* 0x009896800000895d */ /* 0x002fea0003900000 */
[----:B------:R-:W1:Y:S02]  /*a7b0*/  @!P0 SYNCS.PHASECHK.TRANS64 P0, [R7+URZ], R2 ;  /* 0x00000002070085a7 */ /* 0x000e64000800007f */
[----:B-1----:R-:W-:Y:S05]  /*a7c0*/  @!P0 BRA `(.L_x_312) ;  /* 0xfffffffc00f08947 */ /* 0x002fea000383ffff */
[----:B------:R-:W-:Y:S05]  /*a7d0*/  BRA `(.L_x_337) ;  /* 0xfffffff400187947 */ /* 0x000fea000383ffff */
.L_x_313:
[----:B0-----:R0:W1:Y:S02]  /*a7e0*/  SYNCS.PHASECHK.TRANS64.TRYWAIT P0, [R9+URZ], R4 ;  /* 0x00000004090075a7 */ /* 0x001064000800017f */
[----:B-1----:R-:W-:Y:S05]  /*a7f0*/  @!P0 NANOSLEEP.SYNCS 0x989680 ;  /* 0x009896800000895d */ /* 0x002fea0003900000 */
[----:B------:R-:W1:Y:S02]  /*a800*/  @!P0 SYNCS.PHASECHK.TRANS64 P0, [R9+URZ], R4 ;  /* 0x00000004090085a7 */ /* 0x000e64000800007f */
[----:B-1----:R-:W-:Y:S05]  /*a810*/  @!P0 BRA `(.L_x_313) ;  /* 0xfffffffc00f08947 */ /* 0x002fea000383ffff */
[----:B------:R-:W-:Y:S05]  /*a820*/  BRA `(.L_x_338) ;  /* 0xfffffff400287947 */ /* 0x000fea000383ffff */
.L_x_314:
[----:B0-----:R0:W1:Y:S02]  /*a830*/  SYNCS.PHASECHK.TRANS64.TRYWAIT P0, [R6+URZ], R5 ;  /* 0x00000005060075a7 */ /* 0x001064000800017f */
[----:B-1----:R-:W-:Y:S05]  /*a840*/  @!P0 NANOSLEEP.SYNCS 0x989680 ;  /* 0x009896800000895d */ /* 0x002fea0003900000 */
[----:B------:R-:W1:Y:S02]  /*a850*/  @!P0 SYNCS.PHASECHK.TRANS64 P0, [R6+URZ], R5 ;  /* 0x00000005060085a7 */ /* 0x000e64000800007f */
[----:B-1----:R-:W-:Y:S05]  /*a860*/  @!P0 BRA `(.L_x_314) ;  /* 0xfffffffc00f08947 */ /* 0x002fea000383ffff */
[----:B------:R-:W-:Y:S05]  /*a870*/  BRA `(.L_x_339) ;  /* 0xfffffff400387947 */ /* 0x000fea000383ffff */
.L_x_315:
[----:B0-----:R0:W1:Y:S02]  /*a880*/  SYNCS.PHASECHK.TRANS64.TRYWAIT P0, [R9+URZ], R4 ;  /* 0x00000004090075a7 */ /* 0x001064000800017f */
[----:B-1----:R-:W-:Y:S05]  /*a890*/  @!P0 NANOSLEEP.SYNCS 0x989680 ;  /* 0x009896800000895d */ /* 0x002fea0003900000 */
[----:B------:R-:W1:Y:S02]  /*a8a0*/  @!P0 SYNCS.PHASECHK.TRANS64 P0, [R9+URZ], R4 ;  /* 0x00000004090085a7 */ /* 0x000e64000800007f */
[----:B-1----:R-:W-:Y:S05]  /*a8b0*/  @!P0 BRA `(.L_x_315) ;  /* 0xfffffffc00f08947 */ /* 0x002fea000383ffff */
[----:B------:R-:W-:Y:S05]  /*a8c0*/  BRA `(.L_x_340) ;  /* 0xfffffff400487947 */ /* 0x000fea000383ffff */
.L_x_316:
[----:B0-----:R0:W1:Y:S02]  /*a8d0*/  SYNCS.PHASECHK.TRANS64.TRYWAIT P0, [R6+URZ], R5 ;  /* 0x00000005060075a7 */ /* 0x001064000800017f */
[----:B-1----:R-:W-:Y:S05]  /*a8e0*/  @!P0 NANOSLEEP.SYNCS 0x989680 ;  /* 0x009896800000895d */ /* 0x002fea0003900000 */
[----:B------:R-:W1:Y:S02]  /*a8f0*/  @!P0 SYNCS.PHASECHK.TRANS64 P0, [R6+URZ], R5 ;  /* 0x00000005060085a7 */ /* 0x000e64000800007f */
[----:B-1----:R-:W-:Y:S05]  /*a900*/  @!P0 BRA `(.L_x_316) ;  /* 0xfffffffc00f08947 */ /* 0x002fea000383ffff */
[----:B------:R-:W-:Y:S05]  /*a910*/  BRA `(.L_x_341) ;  /* 0xfffffff400587947 */ /* 0x000fea000383ffff */
.L_x_317:
[----:B0-----:R0:W1:Y:S02]  /*a920*/  SYNCS.PHASECHK.TRANS64.TRYWAIT P0, [R9+URZ], R4 ;  /* 0x00000004090075a7 */ /* 0x001064000800017f */
[----:B-1----:R-:W-:Y:S05]  /*a930*/  @!P0 NANOSLEEP.SYNCS 0x989680 ;  /* 0x009896800000895d */ /* 0x002fea0003900000 */
[----:B------:R-:W1:Y:S02]  /*a940*/  @!P0 SYNCS.PHASECHK.TRANS64 P0, [R9+URZ], R4 ;  /* 0x00000004090085a7 */ /* 0x000e64000800007f */
[----:B-1----:R-:W-:Y:S05]  /*a950*/  @!P0 BRA `(.L_x_317) ;  /* 0xfffffffc00f08947 */ /* 0x002fea000383ffff */
[----:B------:R-:W-:Y:S05]  /*a960*/  BRA `(.L_x_342) ;  /* 0xfffffff400687947 */ /* 0x000fea000383ffff */
.L_x_318:
[----:B0-----:R0:W1:Y:S02]  /*a970*/  SYNCS.PHASECHK.TRANS64.TRYWAIT P0, [R6+URZ], R5 ;  /* 0x00000005060075a7 */ /* 0x001064000800017f */
[----:B-1----:R-:W-:Y:S05]  /*a980*/  @!P0 NANOSLEEP.SYNCS 0x989680 ;  /* 0x009896800000895d */ /* 0x002fea0003900000 */
[----:B------:R-:W1:Y:S02]  /*a990*/  @!P0 SYNCS.PHASECHK.TRANS64 P0, [R6+URZ], R5 ;  /* 0x00000005060085a7 */ /* 0x000e64000800007f */
[----:B-1----:R-:W-:Y:S05]  /*a9a0*/  @!P0 BRA `(.L_x_318) ;  /* 0xfffffffc00f08947 */ /* 0x002fea000383ffff */
[----:B------:R-:W-:Y:S05]  /*a9b0*/  BRA `(.L_x_343) ;  /* 0xfffffff400787947 */ /* 0x000fea000383ffff */
.L_x_319:
[----:B0-----:R0:W1:Y:S02]  /*a9c0*/  SYNCS.PHASECHK.TRANS64.TRYWAIT P0, [R9+URZ], R4 ;  /* 0x00000004090075a7 */ /* 0x001064000800017f */
[----:B-1----:R-:W-:Y:S05]  /*a9d0*/  @!P0 NANOSLEEP.SYNCS 0x989680 ;  /* 0x009896800000895d */ /* 0x002fea0003900000 */
[----:B------:R-:W1:Y:S02]  /*a9e0*/  @!P0 SYNCS.PHASECHK.TRANS64 P0, [R9+URZ], R4 ;  /* 0x00000004090085a7 */ /* 0x000e64000800007f */
[----:B-1----:R-:W-:Y:S05]  /*a9f0*/  @!P0 BRA `(.L_x_319) ;  /* 0xfffffffc00f08947 */ /* 0x002fea000383ffff */
[----:B------:R-:W-:Y:S05]  /*aa00*/  BRA `(.L_x_344) ;  /* 0xfffffff400887947 */ /* 0x000fea000383ffff */
.L_x_320:
[----:B0-----:R0:W1:Y:S02]  /*aa10*/  SYNCS.PHASECHK.TRANS64.TRYWAIT P0, [R6+URZ], R5 ;  /* 0x00000005060075a7 */ /* 0x001064000800017f */
[----:B-1----:R-:W-:Y:S05]  /*aa20*/  @!P0 NANOSLEEP.SYNCS 0x989680 ;  /* 0x009896800000895d */ /* 0x002fea0003900000 */
[----:B------:R-:W1:Y:S02]  /*aa30*/  @!P0 SYNCS.PHASECHK.TRANS64 P0, [R6+URZ], R5 ;  /* 0x00000005060085a7 */ /* 0x000e64000800007f */
[----:B-1----:R-:W-:Y:S05]  /*aa40*/  @!P0 BRA `(.L_x_320) ;  /* 0xfffffffc00f08947 */ /* 0x002fea000383ffff */
[----:B------:R-:W-:Y:S05]  /*aa50*/  BRA `(.L_x_345) ;  /* 0xfffffff400987947 */ /* 0x000fea000383ffff */
.L_x_321:
[----:B0-----:R0:W1:Y:S02]  /*aa60*/  SYNCS.PHASECHK.TRANS64.TRYWAIT P0, [R9+URZ], R4 ;  /* 0x00000004090075a7 */ /* 0x001064000800017f */
[----:B-1----:R-:W-:Y:S05]  /*aa70*/  @!P0 NANOSLEEP.SYNCS 0x989680 ;  /* 0x009896800000895d */ /* 0x002fea0003900000 */
[----:B------:R-:W1:Y:S02]  /*aa80*/  @!P0 SYNCS.PHASECHK.TRANS64 P0, [R9+URZ], R4 ;  /* 0x00000004090085a7 */ /* 0x000e64000800007f */
[----:B-1----:R-:W-:Y:S05]  /*aa90*/  @!P0 BRA `(.L_x_321) ;  /* 0xfffffffc00f08947 */ /* 0x002fea000383ffff */
[----:B------:R-:W-:Y:S05]  /*aaa0*/  BRA `(.L_x_346) ;  /* 0xfffffff400a87947 */ /* 0x000fea000383ffff */
.L_x_322:
[----:B0-----:R0:W1:Y:S02]  /*aab0*/  SYNCS.PHASECHK.TRANS64.TRYWAIT P0, [R6+URZ], R5 ;  /* 0x00000005060075a7 */ /* 0x001064000800017f */
[----:B-1----:R-:W-:Y:S05]  /*aac0*/  @!P0 NANOSLEEP.SYNCS 0x989680 ;  /* 0x009896800000895d */ /* 0x002fea0003900000 */
[----:B------:R-:W1:Y:S02]  /*aad0*/  @!P0 SYNCS.PHASECHK.TRANS64 P0, [R6+URZ], R5 ;  /* 0x00000005060085a7 */ /* 0x000e64000800007f */
[----:B-1----:R-:W-:Y:S05]  /*aae0*/  @!P0 BRA `(.L_x_322) ;  /* 0xfffffffc00f08947 */ /* 0x002fea000383ffff */
[----:B------:R-:W-:Y:S05]  /*aaf0*/  BRA `(.L_x_347) ;  /* 0xfffffff400b87947 */ /* 0x000fea000383ffff */
.L_x_323:
[----:B0-----:R0:W1:Y:S02]  /*ab00*/  SYNCS.PHASECHK.TRANS64.TRYWAIT P0, [R9+URZ], R4 ;  /* 0x00000004090075a7 */ /* 0x001064000800017f */
[----:B-1----:R-:W-:Y:S05]  /*ab10*/  @!P0 NANOSLEEP.SYNCS 0x989680 ;  /* 0x009896800000895d */ /* 0x002fea0003900000 */
[----:B------:R-:W1:Y:S02]  /*ab20*/  @!P0 SYNCS.PHASECHK.TRANS64 P0, [R9+URZ], R4 ;  /* 0x00000004090085a7 */ /* 0x000e64000800007f */
[----:B-1----:R-:W-:Y:S05]  /*ab30*/  @!P0 BRA `(.L_x_323) ;  /* 0xfffffffc00f08947 */ /* 0x002fea000383ffff */
[----:B------:R-:W-:Y:S05]  /*ab40*/  BRA `(.L_x_348) ;  /* 0xfffffff400c87947 */ /* 0x000fea000383ffff */
.L_x_324:
[----:B0-----:R0:W1:Y:S02]  /*ab50*/  SYNCS.PHASECHK.TRANS64.TRYWAIT P0, [R6+URZ], R5 ;  /* 0x00000005060075a7 */ /* 0x001064000800017f */
[----:B-1----:R-:W-:Y:S05]  /*ab60*/  @!P0 NANOSLEEP.SYNCS 0x989680 ;  /* 0x009896800000895d */ /* 0x002fea0003900000 */
[----:B------:R-:W1:Y:S02]  /*ab70*/  @!P0 SYNCS.PHASECHK.TRANS64 P0, [R6+URZ], R5 ;  /* 0x00000005060085a7 */ /* 0x000e64000800007f */
[----:B-1----:R-:W-:Y:S05]  /*ab80*/  @!P0 BRA `(.L_x_324) ;  /* 0xfffffffc00f08947 */ /* 0x002fea000383ffff */
[----:B------:R-:W-:Y:S05]  /*ab90*/  BRA `(.L_x_349) ;  /* 0xfffffff400d87947 */ /* 0x000fea000383ffff */
.L_x_325:
[----:B0-----:R0:W1:Y:S02]  /*aba0*/  SYNCS.PHASECHK.TRANS64.TRYWAIT P0, [R9+URZ], R4 ;  /* 0x00000004090075a7 */ /* 0x001064000800017f */
[----:B-1----:R-:W-:Y:S05]  /*abb0*/  @!P0 NANOSLEEP.SYNCS 0x989680 ;  /* 0x009896800000895d */ /* 0x002fea0003900000 */
[----:B------:R-:W1:Y:S02]  /*abc0*/  @!P0 SYNCS.PHASECHK.TRANS64 P0, [R9+URZ], R4 ;  /* 0x00000004090085a7 */ /* 0x000e64000800007f */
[----:B-1----:R-:W-:Y:S05]  /*abd0*/  @!P0 BRA `(.L_x_325) ;  /* 0xfffffffc00f08947 */ /* 0x002fea000383ffff */
[----:B------:R-:W-:Y:S05]  /*abe0*/  BRA `(.L_x_350) ;  /* 0xfffffff400e87947 */ /* 0x000fea000383ffff */
.L_x_326:
[----:B0-----:R0:W1:Y:S02]  /*abf0*/  SYNCS.PHASECHK.TRANS64.TRYWAIT P0, [R6+URZ], R5 ;  /* 0x00000005060075a7 */ /* 0x001064000800017f */
[----:B-1----:R-:W-:Y:S05]  /*ac00*/  @!P0 NANOSLEEP.SYNCS 0x989680 ;  /* 0x009896800000895d */ /* 0x002fea0003900000 */
[----:B------:R-:W1:Y:S02]  /*ac10*/  @!P0 SYNCS.PHASECHK.TRANS64 P0, [R6+URZ], R5 ;  /* 0x00000005060085a7 */ /* 0x000e64000800007f */
[----:B-1----:R-:W-:Y:S05]  /*ac20*/  @!P0 BRA `(.L_x_326) ;  /* 0xfffffffc00f08947 */ /* 0x002fea000383ffff */
[----:B------:R-:W-:Y:S05]  /*ac30*/  BRA `(.L_x_351) ;  /* 0xfffffff400f87947 */ /* 0x000fea000383ffff */
.L_x_327:
[----:B0-----:R0:W1:Y:S02]  /*ac40*/  SYNCS.PHASECHK.TRANS64.TRYWAIT P0, [R9+URZ], R4 ;  /* 0x00000004090075a7 */ /* 0x001064000800017f */
[----:B-1----:R-:W-:Y:S05]  /*ac50*/  @!P0 NANOSLEEP.SYNCS 0x989680 ;  /* 0x009896800000895d */ /* 0x002fea0003900000 */
[----:B------:R-:W1:Y:S02]  /*ac60*/  @!P0 SYNCS.PHASECHK.TRANS64 P0, [R9+URZ], R4 ;  /* 0x00000004090085a7 */ /* 0x000e64000800007f */
[----:B-1----:R-:W-:Y:S05]  /*ac70*/  @!P0 BRA `(.L_x_327) ;  /* 0xfffffffc00f08947 */ /* 0x002fea000383ffff */
[----:B------:R-:W-:Y:S05]  /*ac80*/  BRA `(.L_x_352) ;  /* 0xfffffff800087947 */ /* 0x000fea000383ffff */
.L_x_328:
[----:B-1----:R1:W2:Y:S02]  /*ac90*/  SYNCS.PHASECHK.TRANS64.TRYWAIT P0, [R6+URZ], R5 ;  /* 0x00000005060075a7 */ /* 0x0022a4000800017f */
[----:B--2---:R-:W-:Y:S05]  /*aca0*/  @!P0 NANOSLEEP.SYNCS 0x989680 ;  /* 0x009896800000895d */ /* 0x004fea0003900000 */
[----:B------:R-:W2:Y:S02]  /*acb0*/  @!P0 SYNCS.PHASECHK.TRANS64 P0, [R6+URZ], R5 ;  /* 0x00000005060085a7 */ /* 0x000ea4000800007f */
[----:B--2---:R-:W-:Y:S05]  /*acc0*/  @!P0 BRA `(.L_x_328) ;  /* 0xfffffffc00f08947 */ /* 0x004fea000383ffff */
[----:B------:R-:W-:Y:S05]  /*acd0*/  BRA `(.L_x_353) ;  /* 0xfffffff800107947 */ /* 0x000fea000383ffff */
.L_x_354:
[----:B------:R-:W-:-:S00]  /*ace0*/  BRA `(.L_x_354) ;  /* 0xfffffffc00fc7947 */ /* 0x000fc0000383ffff */
[----:B------:R-:W-:-:S00]  /*acf0*/  NOP ;  /* 0x0000000000007918 */ /* 0x000fc00000000000 */
        /* <DEDUP_REMOVED lines=8> */
.L_x_355:


//--------------------- .nv.global.init           --------------------------
	.section	.nv.global.init,"aw",@progbits
.nv.global.init:
	.type		$str$22,@object
	.size		$str$22,($str$23 - $str$22)
$str$22:
        /*0000*/ 	.byte	0x6b, 0x5f, 0x74, 0x69, 0x6c, 0x65, 0x5f, 0x63, 0x6f, 0x75, 0x6e, 0x74, 0x20, 0x3e, 0x3d, 0x20
        /*0010*/ 	.byte	0x31, 0x00
	.type		$str$23,@object
	.size		$str$23,(__unnamed_1 - $str$23)
$str$23:
        /*0012*/ 	.byte	0x2f, 0x74, 0x6d, 0x70, 0x2f, 0x63, 0x75, 0x74, 0x6c, 0x61, 0x73, 0x73, 0x5f, 0x73, 0x77, 0x65
        /*0022*/ 	.byte	0x65, 0x70, 0x5f, 0x73, 0x72, 0x63, 0x2f, 0x69, 0x6e, 0x63, 0x6c, 0x75, 0x64, 0x65, 0x2f, 0x63
        /*0032*/ 	.byte	0x75, 0x74, 0x6c, 0x61, 0x73, 0x73, 0x2f, 0x67, 0x65, 0x6d, 0x6d, 0x2f, 0x63, 0x6f, 0x6c, 0x6c
        /*0042*/ 	.byte	0x65, 0x63, 0x74, 0x69, 0x76, 0x65, 0x2f, 0x73, 0x6d, 0x39, 0x30, 0x5f, 0x6d, 0x6d, 0x61, 0x5f
        /*0052*/ 	.byte	0x74, 0x6d, 0x61, 0x5f, 0x67, 0x6d, 0x6d, 0x61, 0x5f, 0x73, 0x73, 0x5f, 0x77, 0x61, 0x72, 0x70
        /*0062*/ 	.byte	0x73, 0x70, 0x65, 0x63, 0x69, 0x61, 0x6c, 0x69, 0x7a, 0x65, 0x64, 0x2e, 0x68, 0x70, 0x70, 0x00
	.type		__unnamed_1,@object
	.size		__unnamed_1,(.L_0 - __unnamed_1)
__unnamed_1:
        /*0072*/ 	.byte	0x76, 0x6f, 0x69, 0x64, 0x20, 0x63, 0x75, 0x74, 0x6c, 0x61, 0x73, 0x73, 0x3a, 0x3a, 0x67, 0x65
        /* <DEDUP_REMOVED lines=172> */
        /*0b42*/ 	.byte	0x5d, 0x00
.L_0:


//--------------------- .nv.shared._ZN7cutlass13device_kernelINS_4gemm6kernel13GemmUniversalIN4cute5tupleIJiiiiEEENS1_10collective13CollectiveMmaINS1_34MainloopSm90TmaGmmaWarpSpecializedILi18ENS5_IJNS4_1CILi1EEESB_SB_EEENS1_35KernelTmaWarpSpecializedCooperativeEEENS5_IJNSA_ILi256EEENSA_ILi128EEENSA_ILi32EEEEEEaNS5_IJlSB_lEEEaSJ_NS4_8TiledMMAINS4_8MMA_AtomIJNS4_4SM904GMMA27MMA_64x128x32_S32S8S8_SS_TNEEEENS4_6LayoutINS5_IJNSA_ILi2EEESB_SB_EEENS5_IJSB_NSA_ILi0EEEST_EEEEENS5_IJNS4_10UnderscoreESW_SW_EEEEENS4_13SM90_TMA_LOADENS4_14ComposedLayoutINS4_7SwizzleILi1ELi4ELi3EEENS4_18smem_ptr_flag_bitsILi8EEENSQ_INS5_IJNSA_ILi8EEESH_EEENS5_IJSH_SB_EEEEEEEvNS4_8identityESZ_S19_vS1A_EENS_8epilogue10collective6detail29Sm90TmaWarpSpecializedAdapterINS1D_15DefaultEpilogueIaSJ_SJ_NS1C_6thread17LinearCombinationIaLi1EiiLNS1H_9ScaleType4KindE0ELNS_15FloatRoundStyleE2EaEENS1_15EpilogueDefaultEEEEEvvEEEEvNT_6ParamsE --------------------------
	.section	.nv.shared._ZN7cutlass13device_kernelINS_4gemm6kernel13GemmUniversalIN4cute5tupleIJiiiiEEENS1_10collective13CollectiveMmaINS1_34MainloopSm90TmaGmmaWarpSpecializedILi18ENS5_IJNS4_1CILi1EEESB_SB_EEENS1_35KernelTmaWarpSpecializedCooperativeEEENS5_IJNSA_ILi256EEENSA_ILi128EEENSA_ILi32EEEEEEaNS5_IJlSB_lEEEaSJ_NS4_8TiledMMAINS4_8MMA_AtomIJNS4_4SM904GMMA27MMA_64x128x32_S32S8S8_SS_TNEEEENS4_6LayoutINS5_IJNSA_ILi2EEESB_SB_EEENS5_IJSB_NSA_ILi0EEEST_EEEEENS5_IJNS4_10UnderscoreESW_SW_EEEEENS4_13SM90_TMA_LOADENS4_14ComposedLayoutINS4_7SwizzleILi1ELi4ELi3EEENS4_18smem_ptr_flag_bitsILi8EEENSQ_INS5_IJNSA_ILi8EEESH_EEENS5_IJSH_SB_EEEEEEEvNS4_8identityESZ_S19_vS1A_EENS_8epilogue10collective6detail29Sm90TmaWarpSpecializedAdapterINS1D_15DefaultEpilogueIaSJ_SJ_NS1C_6thread17LinearCombinationIaLi1EiiLNS1H_9ScaleType4KindE0ELNS_15FloatRoundStyleE2EaEENS1_15EpilogueDefaultEEEEEvvEEEEvNT_6ParamsE,"aw",@nobits
	.sectionflags	@""
	.align	16
	.zero		1024


//--------------------- .nv.shared.reserved.0     --------------------------
	.section	.nv.shared.reserved.0,"aw",@nobits
	.weak		__nv_reservedSMEM_offset_0_alias
	.size		__nv_reservedSMEM_offset_0_alias, 0, 0
	.other		__nv_reservedSMEM_offset_0_alias,@"STO_CUDA_RESERVED_SHARED STV_DEFAULT"
__nv_reservedSMEM_offset_0_alias:
	.zero		0


//--------------------- .nv.global                --------------------------
	.section	.nv.global,"aw",@nobits
.nv.global:
	.type		_ZN40_INTERNAL_58b53484_4_k_cu_4f33625e_276374cute1_E,@object
	.size		_ZN40_INTERNAL_58b53484_4_k_cu_4f33625e_276374cute1_E,(_ZN40_INTERNAL_58b53484_4_k_cu_4f33625e_276374cuda3std3__45__cpo6cbeginE - _ZN40_INTERNAL_58b53484_4_k_cu_4f33625e_276374cute1_E)
_ZN40_INTERNAL_58b53484_4_k_cu_4f33625e_276374cute1_E:
	.zero		1
	.type		_ZN40_INTERNAL_58b53484_4_k_cu_4f33625e_276374cuda3std3__45__cpo6cbeginE,@object
	.size		_ZN40_INTERNAL_58b53484_4_k_cu_4f33625e_276374cuda3std3__45__cpo6cbeginE,(_ZN40_INTERNAL_58b53484_4_k_cu_4f33625e_276374cuda3std3__48in_placeE - _ZN40_INTERNAL_58b53484_4_k_cu_4f33625e_276374cuda3std3__45__cpo6cbeginE)
_ZN40_INTERNAL_58b53484_4_k_cu_4f33625e_276374cuda3std3__45__cpo6cbeginE:
	.zero		1
	.type		_ZN40_INTERNAL_58b53484_4_k_cu_4f33625e_276374cuda3std3__48in_placeE,@object
	.size		_ZN40_INTERNAL_58b53484_4_k_cu_4f33625e_276374cuda3std3__48in_placeE,(_ZN40_INTERNAL_58b53484_4_k_cu_4f33625e_276374cuda3std6ranges3__45__cpo9iter_moveE - _ZN40_INTERNAL_58b53484_4_k_cu_4f33625e_276374cuda3std3__48in_placeE)
_ZN40_INTERNAL_58b53484_4_k_cu_4f33625e_276374cuda3std3__48in_placeE:
	.zero		1
	.type		_ZN40_INTERNAL_58b53484_4_k_cu_4f33625e_276374cuda3std6ranges3__45__cpo9iter_moveE,@object
	.size		_ZN40_INTERNAL_58b53484_4_k_cu_4f33625e_276374cuda3std6ranges3__45__cpo9iter_moveE,(_ZN40_INTERNAL_58b53484_4_k_cu_4f33625e_276374cuda3std3__45__cpo5beginE - _ZN40_INTERNAL_58b53484_4_k_cu_4f33625e_276374cuda3std6ranges3__45__cpo9iter_moveE)
_ZN40_INTERNAL_58b53484_4_k_cu_4f33625e_276374cuda3std6ranges3__45__cpo9iter_moveE:
	.zero		1
	.type		_ZN40_INTERNAL_58b53484_4_k_cu_4f33625e_276374cuda3std3__45__cpo5beginE,@object
	.size		_ZN40_INTERNAL_58b53484_4_k_cu_4f33625e_276374cuda3std3__45__cpo5beginE,(_ZN40_INTERNAL_58b53484_4_k_cu_4f33625e_276374cuda3std3__442_GLOBAL__N__58b53484_4_k_cu_4f33625e_276376ignoreE - _ZN40_INTERNAL_58b53484_4_k_cu_4f33625e_276374cuda3std3__45__cpo5beginE)
_ZN40_INTERNAL_58b53484_4_k_cu_4f33625e_276374cuda3std3__45__cpo5beginE:
	.zero		1
	.type		_ZN40_INTERNAL_58b53484_4_k_cu_4f33625e_276374cuda3std3__442_GLOBAL__N__58b53484_4_k_cu_4f33625e_276376ignoreE,@object
	.size		_ZN40_INTERNAL_58b53484_4_k_cu_4f33625e_276374cuda3std3__442_GLOBAL__N__58b53484_4_k_cu_4f33625e_276376ignoreE,(_ZN40_INTERNAL_58b53484_4_k_cu_4f33625e_276374cute7productE - _ZN40_INTERNAL_58b53484_4_k_cu_4f33625e_276374cuda3std3__442_GLOBAL__N__58b53484_4_k_cu_4f33625e_276376ignoreE)
_ZN40_INTERNAL_58b53484_4_k_cu_4f33625e_276374cuda3std3__442_GLOBAL__N__58b53484_4_k_cu_4f33625e_276376ignoreE:
	.zero		1
	.type		_ZN40_INTERNAL_58b53484_4_k_cu_4f33625e_276374cute7productE,@object
	.size		_ZN40_INTERNAL_58b53484_4_k_cu_4f33625e_276374cute7productE,(_ZN40_INTERNAL_58b53484_4_k_cu_4f33625e_276374cuda3std3__45__cpo3endE - _ZN40_INTERNAL_58b53484_4_k_cu_4f33625e_276374cute7productE)
_ZN40_INTERNAL_58b53484_4_k_cu_4f33625e_276374cute7productE:
	.zero		1
	.type		_ZN40_INTERNAL_58b53484_4_k_cu_4f33625e_276374cuda3std3__45__cpo3endE,@object
	.size		_ZN40_INTERNAL_58b53484_4_k_cu_4f33625e_276374cuda3std3__45__cpo3endE,(_ZN40_INTERNAL_58b53484_4_k_cu_4f33625e_276374cuda3std3__419piecewise_constructE - _ZN40_INTERNAL_58b53484_4_k_cu_4f33625e_276374cuda3std3__45__cpo3endE)
_ZN40_INTERNAL_58b53484_4_k_cu_4f33625e_276374cuda3std3__45__cpo3endE:
	.zero		1
	.type		_ZN40_INTERNAL_58b53484_4_k_cu_4f33625e_276374cuda3std3__419piecewise_constructE,@object
	.size		_ZN40_INTERNAL_58b53484_4_k_cu_4f33625e_276374cuda3std3__419piecewise_constructE,(_ZN40_INTERNAL_58b53484_4_k_cu_4f33625e_276374cuda3std3__45__cpo4cendE - _ZN40_INTERNAL_58b53484_4_k_cu_4f33625e_276374cuda3std3__419piecewise_constructE)
_ZN40_INTERNAL_58b53484_4_k_cu_4f33625e_276374cuda3std3__419piecewise_constructE:
	.zero		1
	.type		_ZN40_INTERNAL_58b53484_4_k_cu_4f33625e_276374cuda3std3__45__cpo4cendE,@object
	.size		_ZN40_INTERNAL_58b53484_4_k_cu_4f33625e_276374cuda3std3__45__cpo4cendE,(_ZN40_INTERNAL_58b53484_4_k_cu_4f33625e_276374cuda3std6ranges3__45__cpo4swapE - _ZN40_INTERNAL_58b53484_4_k_cu_4f33625e_276374cuda3std3__45__cpo4cendE)
_ZN40_INTERNAL_58b53484_4_k_cu_4f33625e_276374cuda3std3__45__cpo4cendE:
	.zero		1
	.type		_ZN40_INTERNAL_58b53484_4_k_cu_4f33625e_276374cuda3std6ranges3__45__cpo4swapE,@object
	.size		_ZN40_INTERNAL_58b53484_4_k_cu_4f33625e_276374cuda3std6ranges3__45__cpo4swapE,(.L_8 - _ZN40_INTERNAL_58b53484_4_k_cu_4f33625e_276374cuda3std6ranges3__45__cpo4swapE)
_ZN40_INTERNAL_58b53484_4_k_cu_4f33625e_276374cuda3std6ranges3__45__cpo4swapE:
	.zero		1
.L_8:


//--------------------- .nv.constant0._ZN7cutlass13device_kernelINS_4gemm6kernel13GemmUniversalIN4cute5tupleIJiiiiEEENS1_10collective13CollectiveMmaINS1_34MainloopSm90TmaGmmaWarpSpecializedILi18ENS5_IJNS4_1CILi1EEESB_SB_EEENS1_35KernelTmaWarpSpecializedCooperativeEEENS5_IJNSA_ILi256EEENSA_ILi128EEENSA_ILi32EEEEEEaNS5_IJlSB_lEEEaSJ_NS4_8TiledMMAINS4_8MMA_AtomIJNS4_4SM904GMMA27MMA_64x128x32_S32S8S8_SS_TNEEEENS4_6LayoutINS5_IJNSA_ILi2EEESB_SB_EEENS5_IJSB_NSA_ILi0EEEST_EEEEENS5_IJNS4_10UnderscoreESW_SW_EEEEENS4_13SM90_TMA_LOADENS4_14ComposedLayoutINS4_7SwizzleILi1ELi4ELi3EEENS4_18smem_ptr_flag_bitsILi8EEENSQ_INS5_IJNSA_ILi8EEESH_EEENS5_IJSH_SB_EEEEEEEvNS4_8identityESZ_S19_vS1A_EENS_8epilogue10collective6detail29Sm90TmaWarpSpecializedAdapterINS1D_15DefaultEpilogueIaSJ_SJ_NS1C_6thread17LinearCombinationIaLi1EiiLNS1H_9ScaleType4KindE0ELNS_15FloatRoundStyleE2EaEENS1_15EpilogueDefaultEEEEEvvEEEEvNT_6ParamsE --------------------------
	.section	.nv.constant0._ZN7cutlass13device_kernelINS_4gemm6kernel13GemmUniversalIN4cute5tupleIJiiiiEEENS1_10collective13CollectiveMmaINS1_34MainloopSm90TmaGmmaWarpSpecializedILi18ENS5_IJNS4_1CILi1EEESB_SB_EEENS1_35KernelTmaWarpSpecializedCooperativeEEENS5_IJNSA_ILi256EEENSA_ILi128EEENSA_ILi32EEEEEEaNS5_IJlSB_lEEEaSJ_NS4_8TiledMMAINS4_8MMA_AtomIJNS4_4SM904GMMA27MMA_64x128x32_S32S8S8_SS_TNEEEENS4_6LayoutINS5_IJNSA_ILi2EEESB_SB_EEENS5_IJSB_NSA_ILi0EEEST_EEEEENS5_IJNS4_10UnderscoreESW_SW_EEEEENS4_13SM90_TMA_LOADENS4_14ComposedLayoutINS4_7SwizzleILi1ELi4ELi3EEENS4_18smem_ptr_flag_bitsILi8EEENSQ_INS5_IJNSA_ILi8EEESH_EEENS5_IJSH_SB_EEEEEEEvNS4_8identityESZ_S19_vS1A_EENS_8epilogue10collective6detail29Sm90TmaWarpSpecializedAdapterINS1D_15DefaultEpilogueIaSJ_SJ_NS1C_6thread17LinearCombinationIaLi1EiiLNS1H_9ScaleType4KindE0ELNS_15FloatRoundStyleE2EaEENS1_15EpilogueDefaultEEEEEvvEEEEvNT_6ParamsE,"a",@progbits
	.sectionflags	@""
	.align	4
.nv.constant0._ZN7cutlass13device_kernelINS_4gemm6kernel13GemmUniversalIN4cute5tupleIJiiiiEEENS1_10collective13CollectiveMmaINS1_34MainloopSm90TmaGmmaWarpSpecializedILi18ENS5_IJNS4_1CILi1EEESB_SB_EEENS1_35KernelTmaWarpSpecializedCooperativeEEENS5_IJNSA_ILi256EEENSA_ILi128EEENSA_ILi32EEEEEEaNS5_IJlSB_lEEEaSJ_NS4_8TiledMMAINS4_8MMA_AtomIJNS4_4SM904GMMA27MMA_64x128x32_S32S8S8_SS_TNEEEENS4_6LayoutINS5_IJNSA_ILi2EEESB_SB_EEENS5_IJSB_NSA_ILi0EEEST_EEEEENS5_IJNS4_10UnderscoreESW_SW_EEEEENS4_13SM90_TMA_LOADENS4_14ComposedLayoutINS4_7SwizzleILi1ELi4ELi3EEENS4_18smem_ptr_flag_bitsILi8EEENSQ_INS5_IJNSA_ILi8EEESH_EEENS5_IJSH_SB_EEEEEEEvNS4_8identityESZ_S19_vS1A_EENS_8epilogue10collective6detail29Sm90TmaWarpSpecializedAdapterINS1D_15DefaultEpilogueIaSJ_SJ_NS1C_6thread17LinearCombinationIaLi1EiiLNS1H_9ScaleType4KindE0ELNS_15FloatRoundStyleE2EaEENS1_15EpilogueDefaultEEEEEvvEEEEvNT_6ParamsE:
	.zero		1664


//--------------------- SYMBOLS --------------------------

	.type		.nv.reservedSmem.offset0,@object
	.size		.nv.reservedSmem.offset0,0x4
	.type		__assertfail,@function
